//
// Generated by NVIDIA NVVM Compiler
//
// Compiler Build ID: CL-36424714
// Cuda compilation tools, release 13.0, V13.0.88
// Based on NVVM 20.0.0
//

.version 9.0
.target sm_100
.address_size 64

	// .globl	add_scalar_f32
.func  (.param .b64 func_retval0) __internal_accurate_pow
(
	.param .b64 __internal_accurate_pow_param_0,
	.param .b64 __internal_accurate_pow_param_1
)
;

.visible .entry add_scalar_f32(
	.param .u64 .ptr .align 1 add_scalar_f32_param_0,
	.param .f32 add_scalar_f32_param_1,
	.param .u64 .ptr .align 1 add_scalar_f32_param_2,
	.param .u32 add_scalar_f32_param_3
)
{
	.reg .pred 	%p<2>;
	.reg .b32 	%r<6>;
	.reg .b32 	%f<4>;
	.reg .b64 	%rd<8>;

	ld.param.u64 	%rd1, [add_scalar_f32_param_0];
	ld.param.f32 	%f1, [add_scalar_f32_param_1];
	ld.param.u64 	%rd2, [add_scalar_f32_param_2];
	ld.param.u32 	%r2, [add_scalar_f32_param_3];
	mov.u32 	%r3, %ctaid.x;
	mov.u32 	%r4, %ntid.x;
	mov.u32 	%r5, %tid.x;
	mad.lo.s32 	%r1, %r3, %r4, %r5;
	setp.ge.u32 	%p1, %r1, %r2;
	@%p1 bra 	$L__BB0_2;
	cvta.to.global.u64 	%rd3, %rd1;
	cvta.to.global.u64 	%rd4, %rd2;
	mul.wide.u32 	%rd5, %r1, 4;
	add.s64 	%rd6, %rd3, %rd5;
	ld.global.f32 	%f2, [%rd6];
	add.f32 	%f3, %f1, %f2;
	add.s64 	%rd7, %rd4, %rd5;
	st.global.f32 	[%rd7], %f3;
$L__BB0_2:
	ret;

}
	// .globl	sub_scalar_f32
.visible .entry sub_scalar_f32(
	.param .u64 .ptr .align 1 sub_scalar_f32_param_0,
	.param .f32 sub_scalar_f32_param_1,
	.param .u64 .ptr .align 1 sub_scalar_f32_param_2,
	.param .u32 sub_scalar_f32_param_3
)
{
	.reg .pred 	%p<2>;
	.reg .b32 	%r<6>;
	.reg .b32 	%f<4>;
	.reg .b64 	%rd<8>;

	ld.param.u64 	%rd1, [sub_scalar_f32_param_0];
	ld.param.f32 	%f1, [sub_scalar_f32_param_1];
	ld.param.u64 	%rd2, [sub_scalar_f32_param_2];
	ld.param.u32 	%r2, [sub_scalar_f32_param_3];
	mov.u32 	%r3, %ctaid.x;
	mov.u32 	%r4, %ntid.x;
	mov.u32 	%r5, %tid.x;
	mad.lo.s32 	%r1, %r3, %r4, %r5;
	setp.ge.u32 	%p1, %r1, %r2;
	@%p1 bra 	$L__BB1_2;
	cvta.to.global.u64 	%rd3, %rd1;
	cvta.to.global.u64 	%rd4, %rd2;
	mul.wide.u32 	%rd5, %r1, 4;
	add.s64 	%rd6, %rd3, %rd5;
	ld.global.f32 	%f2, [%rd6];
	sub.f32 	%f3, %f2, %f1;
	add.s64 	%rd7, %rd4, %rd5;
	st.global.f32 	[%rd7], %f3;
$L__BB1_2:
	ret;

}
	// .globl	mul_scalar_f32
.visible .entry mul_scalar_f32(
	.param .u64 .ptr .align 1 mul_scalar_f32_param_0,
	.param .f32 mul_scalar_f32_param_1,
	.param .u64 .ptr .align 1 mul_scalar_f32_param_2,
	.param .u32 mul_scalar_f32_param_3
)
{
	.reg .pred 	%p<2>;
	.reg .b32 	%r<6>;
	.reg .b32 	%f<4>;
	.reg .b64 	%rd<8>;

	ld.param.u64 	%rd1, [mul_scalar_f32_param_0];
	ld.param.f32 	%f1, [mul_scalar_f32_param_1];
	ld.param.u64 	%rd2, [mul_scalar_f32_param_2];
	ld.param.u32 	%r2, [mul_scalar_f32_param_3];
	mov.u32 	%r3, %ctaid.x;
	mov.u32 	%r4, %ntid.x;
	mov.u32 	%r5, %tid.x;
	mad.lo.s32 	%r1, %r3, %r4, %r5;
	setp.ge.u32 	%p1, %r1, %r2;
	@%p1 bra 	$L__BB2_2;
	cvta.to.global.u64 	%rd3, %rd1;
	cvta.to.global.u64 	%rd4, %rd2;
	mul.wide.u32 	%rd5, %r1, 4;
	add.s64 	%rd6, %rd3, %rd5;
	ld.global.f32 	%f2, [%rd6];
	mul.f32 	%f3, %f1, %f2;
	add.s64 	%rd7, %rd4, %rd5;
	st.global.f32 	[%rd7], %f3;
$L__BB2_2:
	ret;

}
	// .globl	div_scalar_f32
.visible .entry div_scalar_f32(
	.param .u64 .ptr .align 1 div_scalar_f32_param_0,
	.param .f32 div_scalar_f32_param_1,
	.param .u64 .ptr .align 1 div_scalar_f32_param_2,
	.param .u32 div_scalar_f32_param_3
)
{
	.reg .pred 	%p<2>;
	.reg .b32 	%r<6>;
	.reg .b32 	%f<4>;
	.reg .b64 	%rd<8>;

	ld.param.u64 	%rd1, [div_scalar_f32_param_0];
	ld.param.f32 	%f1, [div_scalar_f32_param_1];
	ld.param.u64 	%rd2, [div_scalar_f32_param_2];
	ld.param.u32 	%r2, [div_scalar_f32_param_3];
	mov.u32 	%r3, %ctaid.x;
	mov.u32 	%r4, %ntid.x;
	mov.u32 	%r5, %tid.x;
	mad.lo.s32 	%r1, %r3, %r4, %r5;
	setp.ge.u32 	%p1, %r1, %r2;
	@%p1 bra 	$L__BB3_2;
	cvta.to.global.u64 	%rd3, %rd1;
	cvta.to.global.u64 	%rd4, %rd2;
	mul.wide.u32 	%rd5, %r1, 4;
	add.s64 	%rd6, %rd3, %rd5;
	ld.global.f32 	%f2, [%rd6];
	div.rn.f32 	%f3, %f2, %f1;
	add.s64 	%rd7, %rd4, %rd5;
	st.global.f32 	[%rd7], %f3;
$L__BB3_2:
	ret;

}
	// .globl	pow_scalar_f32
.visible .entry pow_scalar_f32(
	.param .u64 .ptr .align 1 pow_scalar_f32_param_0,
	.param .f32 pow_scalar_f32_param_1,
	.param .u64 .ptr .align 1 pow_scalar_f32_param_2,
	.param .u32 pow_scalar_f32_param_3
)
{
	.reg .pred 	%p<23>;
	.reg .b32 	%r<20>;
	.reg .b32 	%f<77>;
	.reg .b64 	%rd<9>;

	ld.param.u64 	%rd1, [pow_scalar_f32_param_0];
	ld.param.f32 	%f10, [pow_scalar_f32_param_1];
	ld.param.u64 	%rd2, [pow_scalar_f32_param_2];
	ld.param.u32 	%r2, [pow_scalar_f32_param_3];
	mov.u32 	%r3, %ctaid.x;
	mov.u32 	%r4, %ntid.x;
	mov.u32 	%r5, %tid.x;
	mad.lo.s32 	%r1, %r3, %r4, %r5;
	setp.ge.u32 	%p1, %r1, %r2;
	mov.f32 	%f76, 0f3F800000;
	@%p1 bra 	$L__BB4_10;
	cvta.to.global.u64 	%rd3, %rd1;
	mul.wide.u32 	%rd4, %r1, 4;
	add.s64 	%rd5, %rd3, %rd4;
	ld.global.f32 	%f1, [%rd5];
	mul.f32 	%f12, %f10, 0f3F000000;
	cvt.rzi.f32.f32 	%f13, %f12;
	add.f32 	%f14, %f13, %f13;
	sub.f32 	%f15, %f10, %f14;
	abs.f32 	%f2, %f15;
	abs.f32 	%f3, %f1;
	setp.lt.f32 	%p2, %f3, 0f00800000;
	mul.f32 	%f16, %f3, 0f4B800000;
	selp.f32 	%f17, %f16, %f3, %p2;
	selp.f32 	%f18, 0fC1C00000, 0f00000000, %p2;
	mov.b32 	%r6, %f17;
	add.s32 	%r7, %r6, -1060439283;
	and.b32  	%r8, %r7, -8388608;
	sub.s32 	%r9, %r6, %r8;
	mov.b32 	%f19, %r9;
	cvt.rn.f32.s32 	%f20, %r8;
	fma.rn.f32 	%f21, %f20, 0f34000000, %f18;
	add.f32 	%f22, %f19, 0fBF800000;
	add.f32 	%f23, %f19, 0f3F800000;
	rcp.approx.ftz.f32 	%f24, %f23;
	add.f32 	%f25, %f22, %f22;
	mul.f32 	%f26, %f25, %f24;
	mul.f32 	%f27, %f26, %f26;
	sub.f32 	%f28, %f22, %f26;
	add.f32 	%f29, %f28, %f28;
	neg.f32 	%f30, %f26;
	fma.rn.f32 	%f31, %f30, %f22, %f29;
	mul.rn.f32 	%f32, %f24, %f31;
	fma.rn.f32 	%f33, %f27, 0f3A2C32E4, 0f3B52E7DB;
	fma.rn.f32 	%f34, %f33, %f27, 0f3C93BB73;
	fma.rn.f32 	%f35, %f34, %f27, 0f3DF6384F;
	mul.rn.f32 	%f36, %f35, %f27;
	fma.rn.f32 	%f37, %f26, 0f3FB8AA3B, %f21;
	sub.f32 	%f38, %f21, %f37;
	fma.rn.f32 	%f39, %f26, 0f3FB8AA3B, %f38;
	fma.rn.f32 	%f40, %f32, 0f3FB8AA3B, %f39;
	fma.rn.f32 	%f41, %f26, 0f32A55E34, %f40;
	mul.f32 	%f42, %f36, 0f40400000;
	fma.rn.f32 	%f43, %f42, %f32, %f41;
	fma.rn.f32 	%f44, %f36, %f26, %f43;
	add.rn.f32 	%f45, %f37, %f44;
	neg.f32 	%f46, %f37;
	add.rn.f32 	%f47, %f45, %f46;
	neg.f32 	%f48, %f47;
	add.rn.f32 	%f49, %f44, %f48;
	mul.rn.f32 	%f50, %f45, %f10;
	neg.f32 	%f51, %f50;
	fma.rn.f32 	%f52, %f45, %f10, %f51;
	fma.rn.f32 	%f53, %f49, %f10, %f52;
	cvt.rni.f32.f32 	%f54, %f50;
	sub.f32 	%f55, %f50, %f54;
	add.f32 	%f56, %f55, %f53;
	fma.rn.f32 	%f57, %f56, 0f391FCB8E, 0f3AAF85ED;
	fma.rn.f32 	%f58, %f57, %f56, 0f3C1D9856;
	fma.rn.f32 	%f59, %f58, %f56, 0f3D6357BB;
	fma.rn.f32 	%f60, %f59, %f56, 0f3E75FDEC;
	fma.rn.f32 	%f61, %f60, %f56, 0f3F317218;
	fma.rn.f32 	%f62, %f61, %f56, 0f3F800000;
	cvt.rzi.s32.f32 	%r10, %f54;
	setp.gt.f32 	%p3, %f54, 0f00000000;
	selp.b32 	%r11, 0, -2097152000, %p3;
	add.s32 	%r12, %r11, 2130706432;
	mov.b32 	%f63, %r12;
	mul.f32 	%f64, %f62, %f63;
	shl.b32 	%r13, %r10, 23;
	sub.s32 	%r14, %r13, %r11;
	mov.b32 	%f65, %r14;
	mul.f32 	%f66, %f64, %f65;
	abs.f32 	%f67, %f50;
	setp.gt.f32 	%p4, %f67, 0f43180000;
	setp.lt.f32 	%p5, %f50, 0f00000000;
	selp.f32 	%f68, 0f00000000, 0f7F800000, %p5;
	selp.f32 	%f4, %f68, %f66, %p4;
	setp.eq.f32 	%p6, %f1, 0f3F800000;
	setp.eq.f32 	%p7, %f10, 0f00000000;
	or.pred  	%p8, %p7, %p6;
	@%p8 bra 	$L__BB4_9;
	setp.num.f32 	%p9, %f3, %f3;
	abs.f32 	%f69, %f10;
	setp.num.f32 	%p10, %f69, %f69;
	and.pred  	%p11, %p9, %p10;
	@%p11 bra 	$L__BB4_4;
	add.rn.f32 	%f76, %f1, %f10;
	bra.uni 	$L__BB4_9;
$L__BB4_4:
	setp.neu.f32 	%p12, %f1, 0f00000000;
	setp.neu.f32 	%p13, %f3, 0f7F800000;
	and.pred  	%p14, %p12, %p13;
	@%p14 bra 	$L__BB4_6;
	setp.neu.f32 	%p21, %f2, 0f3F800000;
	add.f32 	%f74, %f1, %f1;
	mov.b32 	%r15, %f74;
	setp.lt.f32 	%p22, %f10, 0f00000000;
	xor.b32  	%r16, %r15, 2139095040;
	selp.b32 	%r17, %r16, %r15, %p22;
	and.b32  	%r18, %r17, 2147483647;
	selp.b32 	%r19, %r18, %r17, %p21;
	mov.b32 	%f76, %r19;
	bra.uni 	$L__BB4_9;
$L__BB4_6:
	setp.eq.f32 	%p15, %f1, 0fBF800000;
	setp.eq.f32 	%p16, %f69, 0f7F800000;
	and.pred  	%p17, %p15, %p16;
	@%p17 bra 	$L__BB4_9;
	setp.geu.f32 	%p18, %f1, 0f00000000;
	mov.f32 	%f76, %f4;
	@%p18 bra 	$L__BB4_9;
	setp.neu.f32 	%p19, %f2, 0f3F800000;
	neg.f32 	%f71, %f4;
	selp.f32 	%f72, %f4, %f71, %p19;
	cvt.rmi.f32.f32 	%f73, %f10;
	setp.neu.f32 	%p20, %f10, %f73;
	selp.f32 	%f76, 0f7FFFFFFF, %f72, %p20;
$L__BB4_9:
	cvta.to.global.u64 	%rd6, %rd2;
	add.s64 	%rd8, %rd6, %rd4;
	st.global.f32 	[%rd8], %f76;
$L__BB4_10:
	ret;

}
	// .globl	add_scalar_f64
.visible .entry add_scalar_f64(
	.param .u64 .ptr .align 1 add_scalar_f64_param_0,
	.param .f64 add_scalar_f64_param_1,
	.param .u64 .ptr .align 1 add_scalar_f64_param_2,
	.param .u32 add_scalar_f64_param_3
)
{
	.reg .pred 	%p<2>;
	.reg .b32 	%r<6>;
	.reg .b64 	%rd<8>;
	.reg .b64 	%fd<4>;

	ld.param.u64 	%rd1, [add_scalar_f64_param_0];
	ld.param.f64 	%fd1, [add_scalar_f64_param_1];
	ld.param.u64 	%rd2, [add_scalar_f64_param_2];
	ld.param.u32 	%r2, [add_scalar_f64_param_3];
	mov.u32 	%r3, %ctaid.x;
	mov.u32 	%r4, %ntid.x;
	mov.u32 	%r5, %tid.x;
	mad.lo.s32 	%r1, %r3, %r4, %r5;
	setp.ge.u32 	%p1, %r1, %r2;
	@%p1 bra 	$L__BB5_2;
	cvta.to.global.u64 	%rd3, %rd1;
	cvta.to.global.u64 	%rd4, %rd2;
	mul.wide.u32 	%rd5, %r1, 8;
	add.s64 	%rd6, %rd3, %rd5;
	ld.global.f64 	%fd2, [%rd6];
	add.f64 	%fd3, %fd1, %fd2;
	add.s64 	%rd7, %rd4, %rd5;
	st.global.f64 	[%rd7], %fd3;
$L__BB5_2:
	ret;

}
	// .globl	sub_scalar_f64
.visible .entry sub_scalar_f64(
	.param .u64 .ptr .align 1 sub_scalar_f64_param_0,
	.param .f64 sub_scalar_f64_param_1,
	.param .u64 .ptr .align 1 sub_scalar_f64_param_2,
	.param .u32 sub_scalar_f64_param_3
)
{
	.reg .pred 	%p<2>;
	.reg .b32 	%r<6>;
	.reg .b64 	%rd<8>;
	.reg .b64 	%fd<4>;

	ld.param.u64 	%rd1, [sub_scalar_f64_param_0];
	ld.param.f64 	%fd1, [sub_scalar_f64_param_1];
	ld.param.u64 	%rd2, [sub_scalar_f64_param_2];
	ld.param.u32 	%r2, [sub_scalar_f64_param_3];
	mov.u32 	%r3, %ctaid.x;
	mov.u32 	%r4, %ntid.x;
	mov.u32 	%r5, %tid.x;
	mad.lo.s32 	%r1, %r3, %r4, %r5;
	setp.ge.u32 	%p1, %r1, %r2;
	@%p1 bra 	$L__BB6_2;
	cvta.to.global.u64 	%rd3, %rd1;
	cvta.to.global.u64 	%rd4, %rd2;
	mul.wide.u32 	%rd5, %r1, 8;
	add.s64 	%rd6, %rd3, %rd5;
	ld.global.f64 	%fd2, [%rd6];
	sub.f64 	%fd3, %fd2, %fd1;
	add.s64 	%rd7, %rd4, %rd5;
	st.global.f64 	[%rd7], %fd3;
$L__BB6_2:
	ret;

}
	// .globl	mul_scalar_f64
.visible .entry mul_scalar_f64(
	.param .u64 .ptr .align 1 mul_scalar_f64_param_0,
	.param .f64 mul_scalar_f64_param_1,
	.param .u64 .ptr .align 1 mul_scalar_f64_param_2,
	.param .u32 mul_scalar_f64_param_3
)
{
	.reg .pred 	%p<2>;
	.reg .b32 	%r<6>;
	.reg .b64 	%rd<8>;
	.reg .b64 	%fd<4>;

	ld.param.u64 	%rd1, [mul_scalar_f64_param_0];
	ld.param.f64 	%fd1, [mul_scalar_f64_param_1];
	ld.param.u64 	%rd2, [mul_scalar_f64_param_2];
	ld.param.u32 	%r2, [mul_scalar_f64_param_3];
	mov.u32 	%r3, %ctaid.x;
	mov.u32 	%r4, %ntid.x;
	mov.u32 	%r5, %tid.x;
	mad.lo.s32 	%r1, %r3, %r4, %r5;
	setp.ge.u32 	%p1, %r1, %r2;
	@%p1 bra 	$L__BB7_2;
	cvta.to.global.u64 	%rd3, %rd1;
	cvta.to.global.u64 	%rd4, %rd2;
	mul.wide.u32 	%rd5, %r1, 8;
	add.s64 	%rd6, %rd3, %rd5;
	ld.global.f64 	%fd2, [%rd6];
	mul.f64 	%fd3, %fd1, %fd2;
	add.s64 	%rd7, %rd4, %rd5;
	st.global.f64 	[%rd7], %fd3;
$L__BB7_2:
	ret;

}
	// .globl	div_scalar_f64
.visible .entry div_scalar_f64(
	.param .u64 .ptr .align 1 div_scalar_f64_param_0,
	.param .f64 div_scalar_f64_param_1,
	.param .u64 .ptr .align 1 div_scalar_f64_param_2,
	.param .u32 div_scalar_f64_param_3
)
{
	.reg .pred 	%p<2>;
	.reg .b32 	%r<6>;
	.reg .b64 	%rd<8>;
	.reg .b64 	%fd<4>;

	ld.param.u64 	%rd1, [div_scalar_f64_param_0];
	ld.param.f64 	%fd1, [div_scalar_f64_param_1];
	ld.param.u64 	%rd2, [div_scalar_f64_param_2];
	ld.param.u32 	%r2, [div_scalar_f64_param_3];
	mov.u32 	%r3, %ctaid.x;
	mov.u32 	%r4, %ntid.x;
	mov.u32 	%r5, %tid.x;
	mad.lo.s32 	%r1, %r3, %r4, %r5;
	setp.ge.u32 	%p1, %r1, %r2;
	@%p1 bra 	$L__BB8_2;
	cvta.to.global.u64 	%rd3, %rd1;
	cvta.to.global.u64 	%rd4, %rd2;
	mul.wide.u32 	%rd5, %r1, 8;
	add.s64 	%rd6, %rd3, %rd5;
	ld.global.f64 	%fd2, [%rd6];
	div.rn.f64 	%fd3, %fd2, %fd1;
	add.s64 	%rd7, %rd4, %rd5;
	st.global.f64 	[%rd7], %fd3;
$L__BB8_2:
	ret;

}
	// .globl	pow_scalar_f64
.visible .entry pow_scalar_f64(
	.param .u64 .ptr .align 1 pow_scalar_f64_param_0,
	.param .f64 pow_scalar_f64_param_1,
	.param .u64 .ptr .align 1 pow_scalar_f64_param_2,
	.param .u32 pow_scalar_f64_param_3
)
{
	.reg .pred 	%p<24>;
	.reg .b32 	%r<29>;
	.reg .b64 	%rd<11>;
	.reg .b64 	%fd<25>;

	ld.param.u64 	%rd2, [pow_scalar_f64_param_0];
	ld.param.f64 	%fd10, [pow_scalar_f64_param_1];
	ld.param.u64 	%rd3, [pow_scalar_f64_param_2];
	ld.param.u32 	%r4, [pow_scalar_f64_param_3];
	mov.u32 	%r5, %ctaid.x;
	mov.u32 	%r6, %ntid.x;
	mov.u32 	%r7, %tid.x;
	mad.lo.s32 	%r1, %r5, %r6, %r7;
	setp.ge.u32 	%p4, %r1, %r4;
	@%p4 bra 	$L__BB9_12;
	cvta.to.global.u64 	%rd4, %rd2;
	mul.wide.u32 	%rd5, %r1, 8;
	add.s64 	%rd6, %rd4, %rd5;
	ld.global.f64 	%fd1, [%rd6];
	{
	.reg .b32 %temp; 
	mov.b64 	{%temp, %r2}, %fd1;
	}
	{
	.reg .b32 %temp; 
	mov.b64 	{%temp, %r3}, %fd10;
	}
	shr.u32 	%r8, %r3, 20;
	and.b32  	%r9, %r8, 2047;
	add.s32 	%r10, %r9, -1012;
	mov.b64 	%rd7, %fd10;
	shl.b64 	%rd1, %rd7, %r10;
	setp.eq.s64 	%p3, %rd1, -9223372036854775808;
	abs.f64 	%fd2, %fd1;
	setp.neu.f64 	%p5, %fd1, 0d0000000000000000;
	@%p5 bra 	$L__BB9_3;
	setp.eq.s64 	%p8, %rd1, -9223372036854775808;
	abs.f64 	%fd18, %fd10;
	setp.neu.f64 	%p9, %fd18, 0d3FE0000000000000;
	and.pred  	%p3, %p9, %p8;
	selp.b32 	%r11, %r2, 0, %p3;
	setp.lt.s32 	%p10, %r3, 0;
	or.b32  	%r12, %r11, 2146435072;
	selp.b32 	%r13, %r12, %r11, %p10;
	mov.b32 	%r14, 0;
	mov.b64 	%fd24, {%r14, %r13};
	bra.uni 	$L__BB9_4;
$L__BB9_3:
	{ // callseq 0, 0
	.param .b64 param0;
	st.param.f64 	[param0], %fd2;
	.param .b64 param1;
	st.param.f64 	[param1], %fd10;
	.param .b64 retval0;
	call.uni (retval0), 
	__internal_accurate_pow, 
	(
	param0, 
	param1
	);
	ld.param.f64 	%fd11, [retval0];
	} // callseq 0
	setp.lt.s32 	%p6, %r2, 0;
	cvt.rzi.f64.f64 	%fd13, %fd10;
	setp.neu.f64 	%p7, %fd10, %fd13;
	neg.f64 	%fd14, %fd11;
	selp.f64 	%fd15, %fd14, %fd11, %p3;
	selp.f64 	%fd16, %fd15, %fd11, %p6;
	selp.f64 	%fd17, 0dFFF8000000000000, %fd16, %p6;
	selp.f64 	%fd24, %fd17, %fd16, %p7;
$L__BB9_4:
	add.f64 	%fd19, %fd10, %fd1;
	{
	.reg .b32 %temp; 
	mov.b64 	{%temp, %r15}, %fd19;
	}
	and.b32  	%r16, %r15, 2146435072;
	setp.ne.s32 	%p11, %r16, 2146435072;
	@%p11 bra 	$L__BB9_11;
	setp.num.f64 	%p12, %fd1, %fd10;
	@%p12 bra 	$L__BB9_7;
	add.rn.f64 	%fd24, %fd1, %fd10;
	bra.uni 	$L__BB9_11;
$L__BB9_7:
	abs.f64 	%fd20, %fd10;
	setp.neu.f64 	%p13, %fd20, 0d7FF0000000000000;
	@%p13 bra 	$L__BB9_9;
	setp.gt.f64 	%p18, %fd2, 0d3FF0000000000000;
	selp.b32 	%r24, 2146435072, 0, %p18;
	setp.lt.s32 	%p19, %r3, 0;
	xor.b32  	%r25, %r24, 2146435072;
	selp.b32 	%r26, %r25, %r24, %p19;
	setp.eq.f64 	%p20, %fd1, 0dBFF0000000000000;
	selp.b32 	%r27, 1072693248, %r26, %p20;
	mov.b32 	%r28, 0;
	mov.b64 	%fd24, {%r28, %r27};
	bra.uni 	$L__BB9_11;
$L__BB9_9:
	setp.neu.f64 	%p14, %fd2, 0d7FF0000000000000;
	@%p14 bra 	$L__BB9_11;
	setp.lt.s32 	%p15, %r2, 0;
	setp.lt.s32 	%p16, %r3, 0;
	selp.b32 	%r17, 0, 2146435072, %p16;
	and.b32  	%r18, %r3, 2147483647;
	setp.ne.s32 	%p17, %r18, 1071644672;
	or.b32  	%r19, %r17, -2147483648;
	selp.b32 	%r20, %r19, %r17, %p17;
	selp.b32 	%r21, %r20, %r17, %p3;
	selp.b32 	%r22, %r21, %r17, %p15;
	mov.b32 	%r23, 0;
	mov.b64 	%fd24, {%r23, %r22};
$L__BB9_11:
	setp.eq.f64 	%p21, %fd1, 0d3FF0000000000000;
	setp.eq.f64 	%p22, %fd10, 0d0000000000000000;
	selp.f64 	%fd21, 0d3FF0000000000000, %fd24, %p21;
	selp.f64 	%fd22, 0d3FF0000000000000, %fd21, %p22;
	cvta.to.global.u64 	%rd8, %rd3;
	add.s64 	%rd10, %rd8, %rd5;
	st.global.f64 	[%rd10], %fd22;
$L__BB9_12:
	ret;

}
	// .globl	add_scalar_f16
.visible .entry add_scalar_f16(
	.param .u64 .ptr .align 1 add_scalar_f16_param_0,
	.param .f32 add_scalar_f16_param_1,
	.param .u64 .ptr .align 1 add_scalar_f16_param_2,
	.param .u32 add_scalar_f16_param_3
)
{
	.reg .pred 	%p<2>;
	.reg .b16 	%rs<5>;
	.reg .b32 	%r<6>;
	.reg .b32 	%f<3>;
	.reg .b64 	%rd<8>;

	ld.param.u64 	%rd1, [add_scalar_f16_param_0];
	ld.param.f32 	%f1, [add_scalar_f16_param_1];
	ld.param.u64 	%rd2, [add_scalar_f16_param_2];
	ld.param.u32 	%r2, [add_scalar_f16_param_3];
	mov.u32 	%r3, %ctaid.x;
	mov.u32 	%r4, %ntid.x;
	mov.u32 	%r5, %tid.x;
	mad.lo.s32 	%r1, %r3, %r4, %r5;
	setp.ge.u32 	%p1, %r1, %r2;
	@%p1 bra 	$L__BB10_2;
	cvta.to.global.u64 	%rd3, %rd1;
	cvta.to.global.u64 	%rd4, %rd2;
	// begin inline asm
	{  cvt.rn.f16.f32 %rs1, %f1;}

	// end inline asm
	mul.wide.u32 	%rd5, %r1, 2;
	add.s64 	%rd6, %rd3, %rd5;
	ld.global.u16 	%rs3, [%rd6];
	// begin inline asm
	{add.f16 %rs2,%rs3,%rs1;
}
	// end inline asm
	add.s64 	%rd7, %rd4, %rd5;
	st.global.u16 	[%rd7], %rs2;
$L__BB10_2:
	ret;

}
	// .globl	sub_scalar_f16
.visible .entry sub_scalar_f16(
	.param .u64 .ptr .align 1 sub_scalar_f16_param_0,
	.param .f32 sub_scalar_f16_param_1,
	.param .u64 .ptr .align 1 sub_scalar_f16_param_2,
	.param .u32 sub_scalar_f16_param_3
)
{
	.reg .pred 	%p<2>;
	.reg .b16 	%rs<5>;
	.reg .b32 	%r<6>;
	.reg .b32 	%f<3>;
	.reg .b64 	%rd<8>;

	ld.param.u64 	%rd1, [sub_scalar_f16_param_0];
	ld.param.f32 	%f1, [sub_scalar_f16_param_1];
	ld.param.u64 	%rd2, [sub_scalar_f16_param_2];
	ld.param.u32 	%r2, [sub_scalar_f16_param_3];
	mov.u32 	%r3, %ctaid.x;
	mov.u32 	%r4, %ntid.x;
	mov.u32 	%r5, %tid.x;
	mad.lo.s32 	%r1, %r3, %r4, %r5;
	setp.ge.u32 	%p1, %r1, %r2;
	@%p1 bra 	$L__BB11_2;
	cvta.to.global.u64 	%rd3, %rd1;
	cvta.to.global.u64 	%rd4, %rd2;
	// begin inline asm
	{  cvt.rn.f16.f32 %rs1, %f1;}

	// end inline asm
	mul.wide.u32 	%rd5, %r1, 2;
	add.s64 	%rd6, %rd3, %rd5;
	ld.global.u16 	%rs3, [%rd6];
	// begin inline asm
	{sub.f16 %rs2,%rs3,%rs1;
}
	// end inline asm
	add.s64 	%rd7, %rd4, %rd5;
	st.global.u16 	[%rd7], %rs2;
$L__BB11_2:
	ret;

}
	// .globl	mul_scalar_f16
.visible .entry mul_scalar_f16(
	.param .u64 .ptr .align 1 mul_scalar_f16_param_0,
	.param .f32 mul_scalar_f16_param_1,
	.param .u64 .ptr .align 1 mul_scalar_f16_param_2,
	.param .u32 mul_scalar_f16_param_3
)
{
	.reg .pred 	%p<2>;
	.reg .b16 	%rs<5>;
	.reg .b32 	%r<6>;
	.reg .b32 	%f<3>;
	.reg .b64 	%rd<8>;

	ld.param.u64 	%rd1, [mul_scalar_f16_param_0];
	ld.param.f32 	%f1, [mul_scalar_f16_param_1];
	ld.param.u64 	%rd2, [mul_scalar_f16_param_2];
	ld.param.u32 	%r2, [mul_scalar_f16_param_3];
	mov.u32 	%r3, %ctaid.x;
	mov.u32 	%r4, %ntid.x;
	mov.u32 	%r5, %tid.x;
	mad.lo.s32 	%r1, %r3, %r4, %r5;
	setp.ge.u32 	%p1, %r1, %r2;
	@%p1 bra 	$L__BB12_2;
	cvta.to.global.u64 	%rd3, %rd1;
	cvta.to.global.u64 	%rd4, %rd2;
	// begin inline asm
	{  cvt.rn.f16.f32 %rs1, %f1;}

	// end inline asm
	mul.wide.u32 	%rd5, %r1, 2;
	add.s64 	%rd6, %rd3, %rd5;
	ld.global.u16 	%rs3, [%rd6];
	// begin inline asm
	{mul.f16 %rs2,%rs3,%rs1;
}
	// end inline asm
	add.s64 	%rd7, %rd4, %rd5;
	st.global.u16 	[%rd7], %rs2;
$L__BB12_2:
	ret;

}
	// .globl	div_scalar_f16
.visible .entry div_scalar_f16(
	.param .u64 .ptr .align 1 div_scalar_f16_param_0,
	.param .f32 div_scalar_f16_param_1,
	.param .u64 .ptr .align 1 div_scalar_f16_param_2,
	.param .u32 div_scalar_f16_param_3
)
{
	.reg .pred 	%p<4>;
	.reg .b16 	%rs<20>;
	.reg .b32 	%r<6>;
	.reg .b32 	%f<16>;
	.reg .b64 	%rd<9>;

	ld.param.u64 	%rd1, [div_scalar_f16_param_0];
	ld.param.f32 	%f5, [div_scalar_f16_param_1];
	ld.param.u64 	%rd2, [div_scalar_f16_param_2];
	ld.param.u32 	%r2, [div_scalar_f16_param_3];
	mov.u32 	%r3, %ctaid.x;
	mov.u32 	%r4, %ntid.x;
	mov.u32 	%r5, %tid.x;
	mad.lo.s32 	%r1, %r3, %r4, %r5;
	setp.ge.u32 	%p1, %r1, %r2;
	@%p1 bra 	$L__BB13_5;
	cvta.to.global.u64 	%rd3, %rd1;
	// begin inline asm
	{  cvt.rn.f16.f32 %rs5, %f5;}

	// end inline asm
	mul.wide.u32 	%rd4, %r1, 2;
	add.s64 	%rd5, %rd3, %rd4;
	ld.global.u16 	%rs6, [%rd5];
	// begin inline asm
	{  cvt.f32.f16 %f7, %rs6;}

	// end inline asm
	// begin inline asm
	{  cvt.f32.f16 %f8, %rs5;}

	// end inline asm
	// begin inline asm
	{rcp.approx.ftz.f32 %f9, %f8;
}
	// end inline asm
	mul.f32 	%f11, %f7, %f9;
	// begin inline asm
	{  cvt.rn.f16.f32 %rs19, %f11;}

	// end inline asm
	// begin inline asm
	{abs.f16 %rs9,%rs19;
}
	// end inline asm
	mov.b16 	%rs13, 143;
	// begin inline asm
	{ .reg .pred __$temp3;
  setp.lt.f16  __$temp3, %rs9, %rs13;
  selp.u16 %rs11, 1, 0, __$temp3;}
	// end inline asm
	setp.eq.s16 	%p2, %rs11, 0;
	@%p2 bra 	$L__BB13_4;
	mov.f32 	%f12, 0f00000000;
	// begin inline asm
	{  cvt.rn.f16.f32 %rs14, %f12;}

	// end inline asm
	// begin inline asm
	{ .reg .pred __$temp3;
  setp.lt.f16  __$temp3, %rs14, %rs9;
  selp.u16 %rs15, 1, 0, __$temp3;}
	// end inline asm
	setp.eq.s16 	%p3, %rs15, 0;
	@%p3 bra 	$L__BB13_4;
	neg.f32 	%f14, %f8;
	fma.rn.f32 	%f15, %f14, %f11, %f7;
	fma.rn.f32 	%f13, %f9, %f15, %f11;
	// begin inline asm
	{  cvt.rn.f16.f32 %rs19, %f13;}

	// end inline asm
$L__BB13_4:
	cvta.to.global.u64 	%rd6, %rd2;
	add.s64 	%rd8, %rd6, %rd4;
	st.global.u16 	[%rd8], %rs19;
$L__BB13_5:
	ret;

}
	// .globl	pow_scalar_f16
.visible .entry pow_scalar_f16(
	.param .u64 .ptr .align 1 pow_scalar_f16_param_0,
	.param .f32 pow_scalar_f16_param_1,
	.param .u64 .ptr .align 1 pow_scalar_f16_param_2,
	.param .u32 pow_scalar_f16_param_3
)
{
	.reg .pred 	%p<23>;
	.reg .b16 	%rs<3>;
	.reg .b32 	%r<20>;
	.reg .b32 	%f<79>;
	.reg .b64 	%rd<9>;

	ld.param.u64 	%rd1, [pow_scalar_f16_param_0];
	ld.param.f32 	%f10, [pow_scalar_f16_param_1];
	ld.param.u64 	%rd2, [pow_scalar_f16_param_2];
	ld.param.u32 	%r2, [pow_scalar_f16_param_3];
	mov.u32 	%r3, %ctaid.x;
	mov.u32 	%r4, %ntid.x;
	mov.u32 	%r5, %tid.x;
	mad.lo.s32 	%r1, %r3, %r4, %r5;
	setp.ge.u32 	%p1, %r1, %r2;
	mov.f32 	%f78, 0f3F800000;
	@%p1 bra 	$L__BB14_10;
	cvta.to.global.u64 	%rd3, %rd1;
	mul.wide.u32 	%rd4, %r1, 2;
	add.s64 	%rd5, %rd3, %rd4;
	ld.global.u16 	%rs1, [%rd5];
	// begin inline asm
	{  cvt.f32.f16 %f11, %rs1;}

	// end inline asm
	mul.f32 	%f13, %f10, 0f3F000000;
	cvt.rzi.f32.f32 	%f14, %f13;
	add.f32 	%f15, %f14, %f14;
	sub.f32 	%f16, %f10, %f15;
	abs.f32 	%f2, %f16;
	abs.f32 	%f3, %f11;
	setp.lt.f32 	%p2, %f3, 0f00800000;
	mul.f32 	%f17, %f3, 0f4B800000;
	selp.f32 	%f18, %f17, %f3, %p2;
	selp.f32 	%f19, 0fC1C00000, 0f00000000, %p2;
	mov.b32 	%r6, %f18;
	add.s32 	%r7, %r6, -1060439283;
	and.b32  	%r8, %r7, -8388608;
	sub.s32 	%r9, %r6, %r8;
	mov.b32 	%f20, %r9;
	cvt.rn.f32.s32 	%f21, %r8;
	fma.rn.f32 	%f22, %f21, 0f34000000, %f19;
	add.f32 	%f23, %f20, 0fBF800000;
	add.f32 	%f24, %f20, 0f3F800000;
	rcp.approx.ftz.f32 	%f25, %f24;
	add.f32 	%f26, %f23, %f23;
	mul.f32 	%f27, %f26, %f25;
	mul.f32 	%f28, %f27, %f27;
	sub.f32 	%f29, %f23, %f27;
	add.f32 	%f30, %f29, %f29;
	neg.f32 	%f31, %f27;
	fma.rn.f32 	%f32, %f31, %f23, %f30;
	mul.rn.f32 	%f33, %f25, %f32;
	fma.rn.f32 	%f34, %f28, 0f3A2C32E4, 0f3B52E7DB;
	fma.rn.f32 	%f35, %f34, %f28, 0f3C93BB73;
	fma.rn.f32 	%f36, %f35, %f28, 0f3DF6384F;
	mul.rn.f32 	%f37, %f36, %f28;
	fma.rn.f32 	%f38, %f27, 0f3FB8AA3B, %f22;
	sub.f32 	%f39, %f22, %f38;
	fma.rn.f32 	%f40, %f27, 0f3FB8AA3B, %f39;
	fma.rn.f32 	%f41, %f33, 0f3FB8AA3B, %f40;
	fma.rn.f32 	%f42, %f27, 0f32A55E34, %f41;
	mul.f32 	%f43, %f37, 0f40400000;
	fma.rn.f32 	%f44, %f43, %f33, %f42;
	fma.rn.f32 	%f45, %f37, %f27, %f44;
	add.rn.f32 	%f46, %f38, %f45;
	neg.f32 	%f47, %f38;
	add.rn.f32 	%f48, %f46, %f47;
	neg.f32 	%f49, %f48;
	add.rn.f32 	%f50, %f45, %f49;
	mul.rn.f32 	%f51, %f46, %f10;
	neg.f32 	%f52, %f51;
	fma.rn.f32 	%f53, %f46, %f10, %f52;
	fma.rn.f32 	%f54, %f50, %f10, %f53;
	cvt.rni.f32.f32 	%f55, %f51;
	sub.f32 	%f56, %f51, %f55;
	add.f32 	%f57, %f56, %f54;
	fma.rn.f32 	%f58, %f57, 0f391FCB8E, 0f3AAF85ED;
	fma.rn.f32 	%f59, %f58, %f57, 0f3C1D9856;
	fma.rn.f32 	%f60, %f59, %f57, 0f3D6357BB;
	fma.rn.f32 	%f61, %f60, %f57, 0f3E75FDEC;
	fma.rn.f32 	%f62, %f61, %f57, 0f3F317218;
	fma.rn.f32 	%f63, %f62, %f57, 0f3F800000;
	cvt.rzi.s32.f32 	%r10, %f55;
	setp.gt.f32 	%p3, %f55, 0f00000000;
	selp.b32 	%r11, 0, -2097152000, %p3;
	add.s32 	%r12, %r11, 2130706432;
	mov.b32 	%f64, %r12;
	mul.f32 	%f65, %f63, %f64;
	shl.b32 	%r13, %r10, 23;
	sub.s32 	%r14, %r13, %r11;
	mov.b32 	%f66, %r14;
	mul.f32 	%f67, %f65, %f66;
	abs.f32 	%f68, %f51;
	setp.gt.f32 	%p4, %f68, 0f43180000;
	setp.lt.f32 	%p5, %f51, 0f00000000;
	selp.f32 	%f69, 0f00000000, 0f7F800000, %p5;
	selp.f32 	%f4, %f69, %f67, %p4;
	setp.eq.f32 	%p6, %f11, 0f3F800000;
	setp.eq.f32 	%p7, %f10, 0f00000000;
	or.pred  	%p8, %p7, %p6;
	@%p8 bra 	$L__BB14_9;
	setp.num.f32 	%p9, %f3, %f3;
	abs.f32 	%f70, %f10;
	setp.num.f32 	%p10, %f70, %f70;
	and.pred  	%p11, %p9, %p10;
	@%p11 bra 	$L__BB14_4;
	add.rn.f32 	%f78, %f11, %f10;
	bra.uni 	$L__BB14_9;
$L__BB14_4:
	setp.neu.f32 	%p12, %f11, 0f00000000;
	setp.neu.f32 	%p13, %f3, 0f7F800000;
	and.pred  	%p14, %p12, %p13;
	@%p14 bra 	$L__BB14_6;
	setp.neu.f32 	%p21, %f2, 0f3F800000;
	add.f32 	%f75, %f11, %f11;
	mov.b32 	%r15, %f75;
	setp.lt.f32 	%p22, %f10, 0f00000000;
	xor.b32  	%r16, %r15, 2139095040;
	selp.b32 	%r17, %r16, %r15, %p22;
	and.b32  	%r18, %r17, 2147483647;
	selp.b32 	%r19, %r18, %r17, %p21;
	mov.b32 	%f78, %r19;
	bra.uni 	$L__BB14_9;
$L__BB14_6:
	setp.eq.f32 	%p15, %f11, 0fBF800000;
	setp.eq.f32 	%p16, %f70, 0f7F800000;
	and.pred  	%p17, %p15, %p16;
	@%p17 bra 	$L__BB14_9;
	setp.geu.f32 	%p18, %f11, 0f00000000;
	mov.f32 	%f78, %f4;
	@%p18 bra 	$L__BB14_9;
	setp.neu.f32 	%p19, %f2, 0f3F800000;
	neg.f32 	%f72, %f4;
	selp.f32 	%f73, %f4, %f72, %p19;
	cvt.rmi.f32.f32 	%f74, %f10;
	setp.neu.f32 	%p20, %f10, %f74;
	selp.f32 	%f78, 0f7FFFFFFF, %f73, %p20;
$L__BB14_9:
	// begin inline asm
	{  cvt.rn.f16.f32 %rs2, %f78;}

	// end inline asm
	cvta.to.global.u64 	%rd6, %rd2;
	add.s64 	%rd8, %rd6, %rd4;
	st.global.u16 	[%rd8], %rs2;
$L__BB14_10:
	ret;

}
	// .globl	add_scalar_bf16
.visible .entry add_scalar_bf16(
	.param .u64 .ptr .align 1 add_scalar_bf16_param_0,
	.param .f32 add_scalar_bf16_param_1,
	.param .u64 .ptr .align 1 add_scalar_bf16_param_2,
	.param .u32 add_scalar_bf16_param_3
)
{
	.reg .pred 	%p<2>;
	.reg .b16 	%rs<5>;
	.reg .b32 	%r<6>;
	.reg .b32 	%f<3>;
	.reg .b64 	%rd<8>;

	ld.param.u64 	%rd1, [add_scalar_bf16_param_0];
	ld.param.f32 	%f1, [add_scalar_bf16_param_1];
	ld.param.u64 	%rd2, [add_scalar_bf16_param_2];
	ld.param.u32 	%r2, [add_scalar_bf16_param_3];
	mov.u32 	%r3, %ctaid.x;
	mov.u32 	%r4, %ntid.x;
	mov.u32 	%r5, %tid.x;
	mad.lo.s32 	%r1, %r3, %r4, %r5;
	setp.ge.u32 	%p1, %r1, %r2;
	@%p1 bra 	$L__BB15_2;
	cvta.to.global.u64 	%rd3, %rd1;
	cvta.to.global.u64 	%rd4, %rd2;
	// begin inline asm
	{  cvt.rn.bf16.f32 %rs1, %f1;}

	// end inline asm
	mul.wide.u32 	%rd5, %r1, 2;
	add.s64 	%rd6, %rd3, %rd5;
	ld.global.u16 	%rs3, [%rd6];
	// begin inline asm
	{ add.bf16 %rs2,%rs3,%rs1; }

	// end inline asm
	add.s64 	%rd7, %rd4, %rd5;
	st.global.u16 	[%rd7], %rs2;
$L__BB15_2:
	ret;

}
	// .globl	sub_scalar_bf16
.visible .entry sub_scalar_bf16(
	.param .u64 .ptr .align 1 sub_scalar_bf16_param_0,
	.param .f32 sub_scalar_bf16_param_1,
	.param .u64 .ptr .align 1 sub_scalar_bf16_param_2,
	.param .u32 sub_scalar_bf16_param_3
)
{
	.reg .pred 	%p<2>;
	.reg .b16 	%rs<5>;
	.reg .b32 	%r<6>;
	.reg .b32 	%f<3>;
	.reg .b64 	%rd<8>;

	ld.param.u64 	%rd1, [sub_scalar_bf16_param_0];
	ld.param.f32 	%f1, [sub_scalar_bf16_param_1];
	ld.param.u64 	%rd2, [sub_scalar_bf16_param_2];
	ld.param.u32 	%r2, [sub_scalar_bf16_param_3];
	mov.u32 	%r3, %ctaid.x;
	mov.u32 	%r4, %ntid.x;
	mov.u32 	%r5, %tid.x;
	mad.lo.s32 	%r1, %r3, %r4, %r5;
	setp.ge.u32 	%p1, %r1, %r2;
	@%p1 bra 	$L__BB16_2;
	cvta.to.global.u64 	%rd3, %rd1;
	cvta.to.global.u64 	%rd4, %rd2;
	// begin inline asm
	{  cvt.rn.bf16.f32 %rs1, %f1;}

	// end inline asm
	mul.wide.u32 	%rd5, %r1, 2;
	add.s64 	%rd6, %rd3, %rd5;
	ld.global.u16 	%rs3, [%rd6];
	// begin inline asm
	{ sub.bf16 %rs2,%rs3,%rs1; }

	// end inline asm
	add.s64 	%rd7, %rd4, %rd5;
	st.global.u16 	[%rd7], %rs2;
$L__BB16_2:
	ret;

}
	// .globl	mul_scalar_bf16
.visible .entry mul_scalar_bf16(
	.param .u64 .ptr .align 1 mul_scalar_bf16_param_0,
	.param .f32 mul_scalar_bf16_param_1,
	.param .u64 .ptr .align 1 mul_scalar_bf16_param_2,
	.param .u32 mul_scalar_bf16_param_3
)
{
	.reg .pred 	%p<2>;
	.reg .b16 	%rs<5>;
	.reg .b32 	%r<6>;
	.reg .b32 	%f<3>;
	.reg .b64 	%rd<8>;

	ld.param.u64 	%rd1, [mul_scalar_bf16_param_0];
	ld.param.f32 	%f1, [mul_scalar_bf16_param_1];
	ld.param.u64 	%rd2, [mul_scalar_bf16_param_2];
	ld.param.u32 	%r2, [mul_scalar_bf16_param_3];
	mov.u32 	%r3, %ctaid.x;
	mov.u32 	%r4, %ntid.x;
	mov.u32 	%r5, %tid.x;
	mad.lo.s32 	%r1, %r3, %r4, %r5;
	setp.ge.u32 	%p1, %r1, %r2;
	@%p1 bra 	$L__BB17_2;
	cvta.to.global.u64 	%rd3, %rd1;
	cvta.to.global.u64 	%rd4, %rd2;
	// begin inline asm
	{  cvt.rn.bf16.f32 %rs1, %f1;}

	// end inline asm
	mul.wide.u32 	%rd5, %r1, 2;
	add.s64 	%rd6, %rd3, %rd5;
	ld.global.u16 	%rs3, [%rd6];
	// begin inline asm
	{ mul.bf16 %rs2,%rs3,%rs1; }

	// end inline asm
	add.s64 	%rd7, %rd4, %rd5;
	st.global.u16 	[%rd7], %rs2;
$L__BB17_2:
	ret;

}
	// .globl	div_scalar_bf16
.visible .entry div_scalar_bf16(
	.param .u64 .ptr .align 1 div_scalar_bf16_param_0,
	.param .f32 div_scalar_bf16_param_1,
	.param .u64 .ptr .align 1 div_scalar_bf16_param_2,
	.param .u32 div_scalar_bf16_param_3
)
{
	.reg .pred 	%p<3>;
	.reg .b16 	%rs<5>;
	.reg .b32 	%r<6>;
	.reg .b32 	%f<12>;
	.reg .b64 	%rd<8>;

	ld.param.u64 	%rd1, [div_scalar_bf16_param_0];
	ld.param.f32 	%f1, [div_scalar_bf16_param_1];
	ld.param.u64 	%rd2, [div_scalar_bf16_param_2];
	ld.param.u32 	%r2, [div_scalar_bf16_param_3];
	mov.u32 	%r3, %ctaid.x;
	mov.u32 	%r4, %ntid.x;
	mov.u32 	%r5, %tid.x;
	mad.lo.s32 	%r1, %r3, %r4, %r5;
	setp.ge.u32 	%p1, %r1, %r2;
	@%p1 bra 	$L__BB18_2;
	cvta.to.global.u64 	%rd3, %rd1;
	cvta.to.global.u64 	%rd4, %rd2;
	// begin inline asm
	{  cvt.rn.bf16.f32 %rs1, %f1;}

	// end inline asm
	mul.wide.u32 	%rd5, %r1, 2;
	add.s64 	%rd6, %rd3, %rd5;
	ld.global.u16 	%rs2, [%rd6];
	// begin inline asm
	{ cvt.f32.bf16 %f3, %rs2;}

	// end inline asm
	// begin inline asm
	{ cvt.f32.bf16 %f4, %rs1;}

	// end inline asm
	abs.f32 	%f9, %f4;
	setp.ge.f32 	%p2, %f9, 0f7E800000;
	mul.f32 	%f10, %f4, 0f3E800000;
	selp.f32 	%f7, %f10, %f4, %p2;
	// begin inline asm
	{ div.approx.f32 %f5, %f3, %f7; }
	// end inline asm
	mul.f32 	%f11, %f5, 0f3E800000;
	selp.f32 	%f8, %f11, %f5, %p2;
	// begin inline asm
	{  cvt.rn.bf16.f32 %rs4, %f8;}

	// end inline asm
	add.s64 	%rd7, %rd4, %rd5;
	st.global.u16 	[%rd7], %rs4;
$L__BB18_2:
	ret;

}
	// .globl	pow_scalar_bf16
.visible .entry pow_scalar_bf16(
	.param .u64 .ptr .align 1 pow_scalar_bf16_param_0,
	.param .f32 pow_scalar_bf16_param_1,
	.param .u64 .ptr .align 1 pow_scalar_bf16_param_2,
	.param .u32 pow_scalar_bf16_param_3
)
{
	.reg .pred 	%p<23>;
	.reg .b16 	%rs<3>;
	.reg .b32 	%r<20>;
	.reg .b32 	%f<79>;
	.reg .b64 	%rd<9>;

	ld.param.u64 	%rd1, [pow_scalar_bf16_param_0];
	ld.param.f32 	%f10, [pow_scalar_bf16_param_1];
	ld.param.u64 	%rd2, [pow_scalar_bf16_param_2];
	ld.param.u32 	%r2, [pow_scalar_bf16_param_3];
	mov.u32 	%r3, %ctaid.x;
	mov.u32 	%r4, %ntid.x;
	mov.u32 	%r5, %tid.x;
	mad.lo.s32 	%r1, %r3, %r4, %r5;
	setp.ge.u32 	%p1, %r1, %r2;
	mov.f32 	%f78, 0f3F800000;
	@%p1 bra 	$L__BB19_10;
	cvta.to.global.u64 	%rd3, %rd1;
	mul.wide.u32 	%rd4, %r1, 2;
	add.s64 	%rd5, %rd3, %rd4;
	ld.global.u16 	%rs1, [%rd5];
	// begin inline asm
	{ cvt.f32.bf16 %f11, %rs1;}

	// end inline asm
	mul.f32 	%f13, %f10, 0f3F000000;
	cvt.rzi.f32.f32 	%f14, %f13;
	add.f32 	%f15, %f14, %f14;
	sub.f32 	%f16, %f10, %f15;
	abs.f32 	%f2, %f16;
	abs.f32 	%f3, %f11;
	setp.lt.f32 	%p2, %f3, 0f00800000;
	mul.f32 	%f17, %f3, 0f4B800000;
	selp.f32 	%f18, %f17, %f3, %p2;
	selp.f32 	%f19, 0fC1C00000, 0f00000000, %p2;
	mov.b32 	%r6, %f18;
	add.s32 	%r7, %r6, -1060439283;
	and.b32  	%r8, %r7, -8388608;
	sub.s32 	%r9, %r6, %r8;
	mov.b32 	%f20, %r9;
	cvt.rn.f32.s32 	%f21, %r8;
	fma.rn.f32 	%f22, %f21, 0f34000000, %f19;
	add.f32 	%f23, %f20, 0fBF800000;
	add.f32 	%f24, %f20, 0f3F800000;
	rcp.approx.ftz.f32 	%f25, %f24;
	add.f32 	%f26, %f23, %f23;
	mul.f32 	%f27, %f26, %f25;
	mul.f32 	%f28, %f27, %f27;
	sub.f32 	%f29, %f23, %f27;
	add.f32 	%f30, %f29, %f29;
	neg.f32 	%f31, %f27;
	fma.rn.f32 	%f32, %f31, %f23, %f30;
	mul.rn.f32 	%f33, %f25, %f32;
	fma.rn.f32 	%f34, %f28, 0f3A2C32E4, 0f3B52E7DB;
	fma.rn.f32 	%f35, %f34, %f28, 0f3C93BB73;
	fma.rn.f32 	%f36, %f35, %f28, 0f3DF6384F;
	mul.rn.f32 	%f37, %f36, %f28;
	fma.rn.f32 	%f38, %f27, 0f3FB8AA3B, %f22;
	sub.f32 	%f39, %f22, %f38;
	fma.rn.f32 	%f40, %f27, 0f3FB8AA3B, %f39;
	fma.rn.f32 	%f41, %f33, 0f3FB8AA3B, %f40;
	fma.rn.f32 	%f42, %f27, 0f32A55E34, %f41;
	mul.f32 	%f43, %f37, 0f40400000;
	fma.rn.f32 	%f44, %f43, %f33, %f42;
	fma.rn.f32 	%f45, %f37, %f27, %f44;
	add.rn.f32 	%f46, %f38, %f45;
	neg.f32 	%f47, %f38;
	add.rn.f32 	%f48, %f46, %f47;
	neg.f32 	%f49, %f48;
	add.rn.f32 	%f50, %f45, %f49;
	mul.rn.f32 	%f51, %f46, %f10;
	neg.f32 	%f52, %f51;
	fma.rn.f32 	%f53, %f46, %f10, %f52;
	fma.rn.f32 	%f54, %f50, %f10, %f53;
	cvt.rni.f32.f32 	%f55, %f51;
	sub.f32 	%f56, %f51, %f55;
	add.f32 	%f57, %f56, %f54;
	fma.rn.f32 	%f58, %f57, 0f391FCB8E, 0f3AAF85ED;
	fma.rn.f32 	%f59, %f58, %f57, 0f3C1D9856;
	fma.rn.f32 	%f60, %f59, %f57, 0f3D6357BB;
	fma.rn.f32 	%f61, %f60, %f57, 0f3E75FDEC;
	fma.rn.f32 	%f62, %f61, %f57, 0f3F317218;
	fma.rn.f32 	%f63, %f62, %f57, 0f3F800000;
	cvt.rzi.s32.f32 	%r10, %f55;
	setp.gt.f32 	%p3, %f55, 0f00000000;
	selp.b32 	%r11, 0, -2097152000, %p3;
	add.s32 	%r12, %r11, 2130706432;
	mov.b32 	%f64, %r12;
	mul.f32 	%f65, %f63, %f64;
	shl.b32 	%r13, %r10, 23;
	sub.s32 	%r14, %r13, %r11;
	mov.b32 	%f66, %r14;
	mul.f32 	%f67, %f65, %f66;
	abs.f32 	%f68, %f51;
	setp.gt.f32 	%p4, %f68, 0f43180000;
	setp.lt.f32 	%p5, %f51, 0f00000000;
	selp.f32 	%f69, 0f00000000, 0f7F800000, %p5;
	selp.f32 	%f4, %f69, %f67, %p4;
	setp.eq.f32 	%p6, %f11, 0f3F800000;
	setp.eq.f32 	%p7, %f10, 0f00000000;
	or.pred  	%p8, %p7, %p6;
	@%p8 bra 	$L__BB19_9;
	setp.num.f32 	%p9, %f3, %f3;
	abs.f32 	%f70, %f10;
	setp.num.f32 	%p10, %f70, %f70;
	and.pred  	%p11, %p9, %p10;
	@%p11 bra 	$L__BB19_4;
	add.rn.f32 	%f78, %f11, %f10;
	bra.uni 	$L__BB19_9;
$L__BB19_4:
	setp.neu.f32 	%p12, %f11, 0f00000000;
	setp.neu.f32 	%p13, %f3, 0f7F800000;
	and.pred  	%p14, %p12, %p13;
	@%p14 bra 	$L__BB19_6;
	setp.neu.f32 	%p21, %f2, 0f3F800000;
	add.f32 	%f75, %f11, %f11;
	mov.b32 	%r15, %f75;
	setp.lt.f32 	%p22, %f10, 0f00000000;
	xor.b32  	%r16, %r15, 2139095040;
	selp.b32 	%r17, %r16, %r15, %p22;
	and.b32  	%r18, %r17, 2147483647;
	selp.b32 	%r19, %r18, %r17, %p21;
	mov.b32 	%f78, %r19;
	bra.uni 	$L__BB19_9;
$L__BB19_6:
	setp.eq.f32 	%p15, %f11, 0fBF800000;
	setp.eq.f32 	%p16, %f70, 0f7F800000;
	and.pred  	%p17, %p15, %p16;
	@%p17 bra 	$L__BB19_9;
	setp.geu.f32 	%p18, %f11, 0f00000000;
	mov.f32 	%f78, %f4;
	@%p18 bra 	$L__BB19_9;
	setp.neu.f32 	%p19, %f2, 0f3F800000;
	neg.f32 	%f72, %f4;
	selp.f32 	%f73, %f4, %f72, %p19;
	cvt.rmi.f32.f32 	%f74, %f10;
	setp.neu.f32 	%p20, %f10, %f74;
	selp.f32 	%f78, 0f7FFFFFFF, %f73, %p20;
$L__BB19_9:
	// begin inline asm
	{  cvt.rn.bf16.f32 %rs2, %f78;}

	// end inline asm
	cvta.to.global.u64 	%rd6, %rd2;
	add.s64 	%rd8, %rd6, %rd4;
	st.global.u16 	[%rd8], %rs2;
$L__BB19_10:
	ret;

}
	// .globl	add_scalar_i32
.visible .entry add_scalar_i32(
	.param .u64 .ptr .align 1 add_scalar_i32_param_0,
	.param .u32 add_scalar_i32_param_1,
	.param .u64 .ptr .align 1 add_scalar_i32_param_2,
	.param .u32 add_scalar_i32_param_3
)
{
	.reg .pred 	%p<2>;
	.reg .b32 	%r<9>;
	.reg .b64 	%rd<8>;

	ld.param.u64 	%rd1, [add_scalar_i32_param_0];
	ld.param.u32 	%r2, [add_scalar_i32_param_1];
	ld.param.u64 	%rd2, [add_scalar_i32_param_2];
	ld.param.u32 	%r3, [add_scalar_i32_param_3];
	mov.u32 	%r4, %ctaid.x;
	mov.u32 	%r5, %ntid.x;
	mov.u32 	%r6, %tid.x;
	mad.lo.s32 	%r1, %r4, %r5, %r6;
	setp.ge.u32 	%p1, %r1, %r3;
	@%p1 bra 	$L__BB20_2;
	cvta.to.global.u64 	%rd3, %rd1;
	cvta.to.global.u64 	%rd4, %rd2;
	mul.wide.u32 	%rd5, %r1, 4;
	add.s64 	%rd6, %rd3, %rd5;
	ld.global.u32 	%r7, [%rd6];
	add.s32 	%r8, %r7, %r2;
	add.s64 	%rd7, %rd4, %rd5;
	st.global.u32 	[%rd7], %r8;
$L__BB20_2:
	ret;

}
	// .globl	sub_scalar_i32
.visible .entry sub_scalar_i32(
	.param .u64 .ptr .align 1 sub_scalar_i32_param_0,
	.param .u32 sub_scalar_i32_param_1,
	.param .u64 .ptr .align 1 sub_scalar_i32_param_2,
	.param .u32 sub_scalar_i32_param_3
)
{
	.reg .pred 	%p<2>;
	.reg .b32 	%r<9>;
	.reg .b64 	%rd<8>;

	ld.param.u64 	%rd1, [sub_scalar_i32_param_0];
	ld.param.u32 	%r2, [sub_scalar_i32_param_1];
	ld.param.u64 	%rd2, [sub_scalar_i32_param_2];
	ld.param.u32 	%r3, [sub_scalar_i32_param_3];
	mov.u32 	%r4, %ctaid.x;
	mov.u32 	%r5, %ntid.x;
	mov.u32 	%r6, %tid.x;
	mad.lo.s32 	%r1, %r4, %r5, %r6;
	setp.ge.u32 	%p1, %r1, %r3;
	@%p1 bra 	$L__BB21_2;
	cvta.to.global.u64 	%rd3, %rd1;
	cvta.to.global.u64 	%rd4, %rd2;
	mul.wide.u32 	%rd5, %r1, 4;
	add.s64 	%rd6, %rd3, %rd5;
	ld.global.u32 	%r7, [%rd6];
	sub.s32 	%r8, %r7, %r2;
	add.s64 	%rd7, %rd4, %rd5;
	st.global.u32 	[%rd7], %r8;
$L__BB21_2:
	ret;

}
	// .globl	mul_scalar_i32
.visible .entry mul_scalar_i32(
	.param .u64 .ptr .align 1 mul_scalar_i32_param_0,
	.param .u32 mul_scalar_i32_param_1,
	.param .u64 .ptr .align 1 mul_scalar_i32_param_2,
	.param .u32 mul_scalar_i32_param_3
)
{
	.reg .pred 	%p<2>;
	.reg .b32 	%r<9>;
	.reg .b64 	%rd<8>;

	ld.param.u64 	%rd1, [mul_scalar_i32_param_0];
	ld.param.u32 	%r2, [mul_scalar_i32_param_1];
	ld.param.u64 	%rd2, [mul_scalar_i32_param_2];
	ld.param.u32 	%r3, [mul_scalar_i32_param_3];
	mov.u32 	%r4, %ctaid.x;
	mov.u32 	%r5, %ntid.x;
	mov.u32 	%r6, %tid.x;
	mad.lo.s32 	%r1, %r4, %r5, %r6;
	setp.ge.u32 	%p1, %r1, %r3;
	@%p1 bra 	$L__BB22_2;
	cvta.to.global.u64 	%rd3, %rd1;
	cvta.to.global.u64 	%rd4, %rd2;
	mul.wide.u32 	%rd5, %r1, 4;
	add.s64 	%rd6, %rd3, %rd5;
	ld.global.u32 	%r7, [%rd6];
	mul.lo.s32 	%r8, %r7, %r2;
	add.s64 	%rd7, %rd4, %rd5;
	st.global.u32 	[%rd7], %r8;
$L__BB22_2:
	ret;

}
	// .globl	div_scalar_i32
.visible .entry div_scalar_i32(
	.param .u64 .ptr .align 1 div_scalar_i32_param_0,
	.param .u32 div_scalar_i32_param_1,
	.param .u64 .ptr .align 1 div_scalar_i32_param_2,
	.param .u32 div_scalar_i32_param_3
)
{
	.reg .pred 	%p<2>;
	.reg .b32 	%r<9>;
	.reg .b64 	%rd<8>;

	ld.param.u64 	%rd1, [div_scalar_i32_param_0];
	ld.param.u32 	%r2, [div_scalar_i32_param_1];
	ld.param.u64 	%rd2, [div_scalar_i32_param_2];
	ld.param.u32 	%r3, [div_scalar_i32_param_3];
	mov.u32 	%r4, %ctaid.x;
	mov.u32 	%r5, %ntid.x;
	mov.u32 	%r6, %tid.x;
	mad.lo.s32 	%r1, %r4, %r5, %r6;
	setp.ge.u32 	%p1, %r1, %r3;
	@%p1 bra 	$L__BB23_2;
	cvta.to.global.u64 	%rd3, %rd1;
	cvta.to.global.u64 	%rd4, %rd2;
	mul.wide.u32 	%rd5, %r1, 4;
	add.s64 	%rd6, %rd3, %rd5;
	ld.global.u32 	%r7, [%rd6];
	div.s32 	%r8, %r7, %r2;
	add.s64 	%rd7, %rd4, %rd5;
	st.global.u32 	[%rd7], %r8;
$L__BB23_2:
	ret;

}
	// .globl	add_scalar_i64
.visible .entry add_scalar_i64(
	.param .u64 .ptr .align 1 add_scalar_i64_param_0,
	.param .u64 add_scalar_i64_param_1,
	.param .u64 .ptr .align 1 add_scalar_i64_param_2,
	.param .u32 add_scalar_i64_param_3
)
{
	.reg .pred 	%p<2>;
	.reg .b32 	%r<6>;
	.reg .b64 	%rd<11>;

	ld.param.u64 	%rd1, [add_scalar_i64_param_0];
	ld.param.u64 	%rd2, [add_scalar_i64_param_1];
	ld.param.u64 	%rd3, [add_scalar_i64_param_2];
	ld.param.u32 	%r2, [add_scalar_i64_param_3];
	mov.u32 	%r3, %ctaid.x;
	mov.u32 	%r4, %ntid.x;
	mov.u32 	%r5, %tid.x;
	mad.lo.s32 	%r1, %r3, %r4, %r5;
	setp.ge.u32 	%p1, %r1, %r2;
	@%p1 bra 	$L__BB24_2;
	cvta.to.global.u64 	%rd4, %rd1;
	cvta.to.global.u64 	%rd5, %rd3;
	mul.wide.u32 	%rd6, %r1, 8;
	add.s64 	%rd7, %rd4, %rd6;
	ld.global.u64 	%rd8, [%rd7];
	add.s64 	%rd9, %rd8, %rd2;
	add.s64 	%rd10, %rd5, %rd6;
	st.global.u64 	[%rd10], %rd9;
$L__BB24_2:
	ret;

}
	// .globl	sub_scalar_i64
.visible .entry sub_scalar_i64(
	.param .u64 .ptr .align 1 sub_scalar_i64_param_0,
	.param .u64 sub_scalar_i64_param_1,
	.param .u64 .ptr .align 1 sub_scalar_i64_param_2,
	.param .u32 sub_scalar_i64_param_3
)
{
	.reg .pred 	%p<2>;
	.reg .b32 	%r<6>;
	.reg .b64 	%rd<11>;

	ld.param.u64 	%rd1, [sub_scalar_i64_param_0];
	ld.param.u64 	%rd2, [sub_scalar_i64_param_1];
	ld.param.u64 	%rd3, [sub_scalar_i64_param_2];
	ld.param.u32 	%r2, [sub_scalar_i64_param_3];
	mov.u32 	%r3, %ctaid.x;
	mov.u32 	%r4, %ntid.x;
	mov.u32 	%r5, %tid.x;
	mad.lo.s32 	%r1, %r3, %r4, %r5;
	setp.ge.u32 	%p1, %r1, %r2;
	@%p1 bra 	$L__BB25_2;
	cvta.to.global.u64 	%rd4, %rd1;
	cvta.to.global.u64 	%rd5, %rd3;
	mul.wide.u32 	%rd6, %r1, 8;
	add.s64 	%rd7, %rd4, %rd6;
	ld.global.u64 	%rd8, [%rd7];
	sub.s64 	%rd9, %rd8, %rd2;
	add.s64 	%rd10, %rd5, %rd6;
	st.global.u64 	[%rd10], %rd9;
$L__BB25_2:
	ret;

}
	// .globl	mul_scalar_i64
.visible .entry mul_scalar_i64(
	.param .u64 .ptr .align 1 mul_scalar_i64_param_0,
	.param .u64 mul_scalar_i64_param_1,
	.param .u64 .ptr .align 1 mul_scalar_i64_param_2,
	.param .u32 mul_scalar_i64_param_3
)
{
	.reg .pred 	%p<2>;
	.reg .b32 	%r<6>;
	.reg .b64 	%rd<11>;

	ld.param.u64 	%rd1, [mul_scalar_i64_param_0];
	ld.param.u64 	%rd2, [mul_scalar_i64_param_1];
	ld.param.u64 	%rd3, [mul_scalar_i64_param_2];
	ld.param.u32 	%r2, [mul_scalar_i64_param_3];
	mov.u32 	%r3, %ctaid.x;
	mov.u32 	%r4, %ntid.x;
	mov.u32 	%r5, %tid.x;
	mad.lo.s32 	%r1, %r3, %r4, %r5;
	setp.ge.u32 	%p1, %r1, %r2;
	@%p1 bra 	$L__BB26_2;
	cvta.to.global.u64 	%rd4, %rd1;
	cvta.to.global.u64 	%rd5, %rd3;
	mul.wide.u32 	%rd6, %r1, 8;
	add.s64 	%rd7, %rd4, %rd6;
	ld.global.u64 	%rd8, [%rd7];
	mul.lo.s64 	%rd9, %rd8, %rd2;
	add.s64 	%rd10, %rd5, %rd6;
	st.global.u64 	[%rd10], %rd9;
$L__BB26_2:
	ret;

}
	// .globl	div_scalar_i64
.visible .entry div_scalar_i64(
	.param .u64 .ptr .align 1 div_scalar_i64_param_0,
	.param .u64 div_scalar_i64_param_1,
	.param .u64 .ptr .align 1 div_scalar_i64_param_2,
	.param .u32 div_scalar_i64_param_3
)
{
	.reg .pred 	%p<3>;
	.reg .b32 	%r<9>;
	.reg .b64 	%rd<17>;

	ld.param.u64 	%rd5, [div_scalar_i64_param_0];
	ld.param.u64 	%rd6, [div_scalar_i64_param_1];
	ld.param.u64 	%rd7, [div_scalar_i64_param_2];
	ld.param.u32 	%r2, [div_scalar_i64_param_3];
	mov.u32 	%r3, %ctaid.x;
	mov.u32 	%r4, %ntid.x;
	mov.u32 	%r5, %tid.x;
	mad.lo.s32 	%r1, %r3, %r4, %r5;
	setp.ge.u32 	%p1, %r1, %r2;
	@%p1 bra 	$L__BB27_5;
	cvta.to.global.u64 	%rd8, %rd5;
	mul.wide.u32 	%rd9, %r1, 8;
	add.s64 	%rd10, %rd8, %rd9;
	ld.global.u64 	%rd1, [%rd10];
	or.b64  	%rd11, %rd1, %rd6;
	and.b64  	%rd12, %rd11, -4294967296;
	setp.ne.s64 	%p2, %rd12, 0;
	@%p2 bra 	$L__BB27_3;
	cvt.u32.u64 	%r6, %rd6;
	cvt.u32.u64 	%r7, %rd1;
	div.u32 	%r8, %r7, %r6;
	cvt.u64.u32 	%rd16, %r8;
	bra.uni 	$L__BB27_4;
$L__BB27_3:
	div.s64 	%rd16, %rd1, %rd6;
$L__BB27_4:
	cvta.to.global.u64 	%rd13, %rd7;
	add.s64 	%rd15, %rd13, %rd9;
	st.global.u64 	[%rd15], %rd16;
$L__BB27_5:
	ret;

}
.func  (.param .b64 func_retval0) __internal_accurate_pow(
	.param .b64 __internal_accurate_pow_param_0,
	.param .b64 __internal_accurate_pow_param_1
)
{
	.reg .pred 	%p<8>;
	.reg .b32 	%r<49>;
	.reg .b32 	%f<3>;
	.reg .b64 	%fd<109>;

	ld.param.f64 	%fd10, [__internal_accurate_pow_param_0];
	ld.param.f64 	%fd11, [__internal_accurate_pow_param_1];
	{
	.reg .b32 %temp; 
	mov.b64 	{%temp, %r46}, %fd10;
	}
	{
	.reg .b32 %temp; 
	mov.b64 	{%r45, %temp}, %fd10;
	}
	shr.u32 	%r47, %r46, 20;
	setp.gt.u32 	%p1, %r46, 1048575;
	@%p1 bra 	$L__BB28_2;
	mul.f64 	%fd12, %fd10, 0d4350000000000000;
	{
	.reg .b32 %temp; 
	mov.b64 	{%temp, %r46}, %fd12;
	}
	{
	.reg .b32 %temp; 
	mov.b64 	{%r45, %temp}, %fd12;
	}
	shr.u32 	%r16, %r46, 20;
	add.s32 	%r47, %r16, -54;
$L__BB28_2:
	add.s32 	%r48, %r47, -1023;
	and.b32  	%r17, %r46, -2146435073;
	or.b32  	%r18, %r17, 1072693248;
	mov.b64 	%fd107, {%r45, %r18};
	setp.lt.u32 	%p2, %r18, 1073127583;
	@%p2 bra 	$L__BB28_4;
	{
	.reg .b32 %temp; 
	mov.b64 	{%r19, %temp}, %fd107;
	}
	{
	.reg .b32 %temp; 
	mov.b64 	{%temp, %r20}, %fd107;
	}
	add.s32 	%r21, %r20, -1048576;
	mov.b64 	%fd107, {%r19, %r21};
	add.s32 	%r48, %r47, -1022;
$L__BB28_4:
	add.f64 	%fd13, %fd107, 0dBFF0000000000000;
	add.f64 	%fd14, %fd107, 0d3FF0000000000000;
	rcp.approx.ftz.f64 	%fd15, %fd14;
	neg.f64 	%fd16, %fd14;
	fma.rn.f64 	%fd17, %fd16, %fd15, 0d3FF0000000000000;
	fma.rn.f64 	%fd18, %fd17, %fd17, %fd17;
	fma.rn.f64 	%fd19, %fd18, %fd15, %fd15;
	mul.f64 	%fd20, %fd13, %fd19;
	fma.rn.f64 	%fd21, %fd13, %fd19, %fd20;
	mul.f64 	%fd22, %fd21, %fd21;
	fma.rn.f64 	%fd23, %fd22, 0d3EB0F5FF7D2CAFE2, 0d3ED0F5D241AD3B5A;
	fma.rn.f64 	%fd24, %fd23, %fd22, 0d3EF3B20A75488A3F;
	fma.rn.f64 	%fd25, %fd24, %fd22, 0d3F1745CDE4FAECD5;
	fma.rn.f64 	%fd26, %fd25, %fd22, 0d3F3C71C7258A578B;
	fma.rn.f64 	%fd27, %fd26, %fd22, 0d3F6249249242B910;
	fma.rn.f64 	%fd28, %fd27, %fd22, 0d3F89999999999DFB;
	sub.f64 	%fd29, %fd13, %fd21;
	add.f64 	%fd30, %fd29, %fd29;
	neg.f64 	%fd31, %fd21;
	fma.rn.f64 	%fd32, %fd31, %fd13, %fd30;
	mul.f64 	%fd33, %fd19, %fd32;
	fma.rn.f64 	%fd34, %fd22, %fd28, 0d3FB5555555555555;
	mov.f64 	%fd35, 0d3FB5555555555555;
	sub.f64 	%fd36, %fd35, %fd34;
	fma.rn.f64 	%fd37, %fd22, %fd28, %fd36;
	add.f64 	%fd38, %fd37, 0dBC46A4CB00B9E7B0;
	add.f64 	%fd39, %fd34, %fd38;
	sub.f64 	%fd40, %fd34, %fd39;
	add.f64 	%fd41, %fd38, %fd40;
	mul.rn.f64 	%fd42, %fd21, %fd21;
	neg.f64 	%fd43, %fd42;
	fma.rn.f64 	%fd44, %fd21, %fd21, %fd43;
	{
	.reg .b32 %temp; 
	mov.b64 	{%r22, %temp}, %fd33;
	}
	{
	.reg .b32 %temp; 
	mov.b64 	{%temp, %r23}, %fd33;
	}
	add.s32 	%r24, %r23, 1048576;
	mov.b64 	%fd45, {%r22, %r24};
	fma.rn.f64 	%fd46, %fd21, %fd45, %fd44;
	mul.rn.f64 	%fd47, %fd42, %fd21;
	neg.f64 	%fd48, %fd47;
	fma.rn.f64 	%fd49, %fd42, %fd21, %fd48;
	fma.rn.f64 	%fd50, %fd42, %fd33, %fd49;
	fma.rn.f64 	%fd51, %fd46, %fd21, %fd50;
	mul.rn.f64 	%fd52, %fd39, %fd47;
	neg.f64 	%fd53, %fd52;
	fma.rn.f64 	%fd54, %fd39, %fd47, %fd53;
	fma.rn.f64 	%fd55, %fd39, %fd51, %fd54;
	fma.rn.f64 	%fd56, %fd41, %fd47, %fd55;
	add.f64 	%fd57, %fd52, %fd56;
	sub.f64 	%fd58, %fd52, %fd57;
	add.f64 	%fd59, %fd56, %fd58;
	add.f64 	%fd60, %fd21, %fd57;
	sub.f64 	%fd61, %fd21, %fd60;
	add.f64 	%fd62, %fd57, %fd61;
	add.f64 	%fd63, %fd59, %fd62;
	add.f64 	%fd64, %fd33, %fd63;
	add.f64 	%fd65, %fd60, %fd64;
	sub.f64 	%fd66, %fd60, %fd65;
	add.f64 	%fd67, %fd64, %fd66;
	xor.b32  	%r25, %r48, -2147483648;
	mov.b32 	%r26, 1127219200;
	mov.b64 	%fd68, {%r25, %r26};
	mov.b32 	%r27, -2147483648;
	mov.b64 	%fd69, {%r27, %r26};
	sub.f64 	%fd70, %fd68, %fd69;
	fma.rn.f64 	%fd71, %fd70, 0d3FE62E42FEFA39EF, %fd65;
	fma.rn.f64 	%fd72, %fd70, 0dBFE62E42FEFA39EF, %fd71;
	sub.f64 	%fd73, %fd72, %fd65;
	sub.f64 	%fd74, %fd67, %fd73;
	fma.rn.f64 	%fd75, %fd70, 0d3C7ABC9E3B39803F, %fd74;
	add.f64 	%fd76, %fd71, %fd75;
	sub.f64 	%fd77, %fd71, %fd76;
	add.f64 	%fd78, %fd75, %fd77;
	{
	.reg .b32 %temp; 
	mov.b64 	{%temp, %r28}, %fd11;
	}
	{
	.reg .b32 %temp; 
	mov.b64 	{%r29, %temp}, %fd11;
	}
	shl.b32 	%r30, %r28, 1;
	setp.gt.u32 	%p3, %r30, -33554433;
	and.b32  	%r31, %r28, -15728641;
	selp.b32 	%r32, %r31, %r28, %p3;
	mov.b64 	%fd79, {%r29, %r32};
	mul.rn.f64 	%fd80, %fd76, %fd79;
	neg.f64 	%fd81, %fd80;
	fma.rn.f64 	%fd82, %fd76, %fd79, %fd81;
	fma.rn.f64 	%fd83, %fd78, %fd79, %fd82;
	add.f64 	%fd4, %fd80, %fd83;
	sub.f64 	%fd84, %fd80, %fd4;
	add.f64 	%fd5, %fd83, %fd84;
	fma.rn.f64 	%fd85, %fd4, 0d3FF71547652B82FE, 0d4338000000000000;
	{
	.reg .b32 %temp; 
	mov.b64 	{%r13, %temp}, %fd85;
	}
	mov.f64 	%fd86, 0dC338000000000000;
	add.rn.f64 	%fd87, %fd85, %fd86;
	fma.rn.f64 	%fd88, %fd87, 0dBFE62E42FEFA39EF, %fd4;
	fma.rn.f64 	%fd89, %fd87, 0dBC7ABC9E3B39803F, %fd88;
	fma.rn.f64 	%fd90, %fd89, 0d3E5ADE1569CE2BDF, 0d3E928AF3FCA213EA;
	fma.rn.f64 	%fd91, %fd90, %fd89, 0d3EC71DEE62401315;
	fma.rn.f64 	%fd92, %fd91, %fd89, 0d3EFA01997C89EB71;
	fma.rn.f64 	%fd93, %fd92, %fd89, 0d3F2A01A014761F65;
	fma.rn.f64 	%fd94, %fd93, %fd89, 0d3F56C16C1852B7AF;
	fma.rn.f64 	%fd95, %fd94, %fd89, 0d3F81111111122322;
	fma.rn.f64 	%fd96, %fd95, %fd89, 0d3FA55555555502A1;
	fma.rn.f64 	%fd97, %fd96, %fd89, 0d3FC5555555555511;
	fma.rn.f64 	%fd98, %fd97, %fd89, 0d3FE000000000000B;
	fma.rn.f64 	%fd99, %fd98, %fd89, 0d3FF0000000000000;
	fma.rn.f64 	%fd100, %fd99, %fd89, 0d3FF0000000000000;
	{
	.reg .b32 %temp; 
	mov.b64 	{%r14, %temp}, %fd100;
	}
	{
	.reg .b32 %temp; 
	mov.b64 	{%temp, %r15}, %fd100;
	}
	shl.b32 	%r33, %r13, 20;
	add.s32 	%r34, %r33, %r15;
	mov.b64 	%fd108, {%r14, %r34};
	{
	.reg .b32 %temp; 
	mov.b64 	{%temp, %r35}, %fd4;
	}
	mov.b32 	%f2, %r35;
	abs.f32 	%f1, %f2;
	setp.lt.f32 	%p4, %f1, 0f4086232B;
	@%p4 bra 	$L__BB28_7;
	setp.lt.f64 	%p5, %fd4, 0d0000000000000000;
	add.f64 	%fd101, %fd4, 0d7FF0000000000000;
	selp.f64 	%fd108, 0d0000000000000000, %fd101, %p5;
	setp.geu.f32 	%p6, %f1, 0f40874800;
	@%p6 bra 	$L__BB28_7;
	shr.u32 	%r36, %r13, 31;
	add.s32 	%r37, %r13, %r36;
	shr.s32 	%r38, %r37, 1;
	shl.b32 	%r39, %r38, 20;
	add.s32 	%r40, %r15, %r39;
	mov.b64 	%fd102, {%r14, %r40};
	sub.s32 	%r41, %r13, %r38;
	shl.b32 	%r42, %r41, 20;
	add.s32 	%r43, %r42, 1072693248;
	mov.b32 	%r44, 0;
	mov.b64 	%fd103, {%r44, %r43};
	mul.f64 	%fd108, %fd103, %fd102;
$L__BB28_7:
	abs.f64 	%fd104, %fd108;
	setp.eq.f64 	%p7, %fd104, 0d7FF0000000000000;
	fma.rn.f64 	%fd105, %fd108, %fd5, %fd108;
	selp.f64 	%fd106, %fd108, %fd105, %p7;
	st.param.f64 	[func_retval0], %fd106;
	ret;

}


// ===== COMPILED SASS (sm_100) =====

	.target	sm_100

	.elftype	@"ET_EXEC"


//--------------------- .note.nv.tkinfo           --------------------------
	.section	.note.nv.tkinfo,"",@"SHT_NOTE"
	.sectionflags	@"SHF_NOTE_NV_TKINFO"
	.tkinfo
        /*0018*/ 	.word	0x00000002
        /*0030*/ 	.string	""
        /*0030*/ 	.string	"ptxas"
        /*0030*/ 	.string	"Cuda compilation tools, release 13.0, V13.0.88"
        /*0030*/ 	.string	"Build cuda_13.0.r13.0/compiler.36424714_0"
        /*0030*/ 	.string	"-arch sm_100 -m 64 "



//--------------------- .note.nv.cuinfo           --------------------------
	.section	.note.nv.cuinfo,"",@"SHT_NOTE"
	.sectionflags	@"SHF_NOTE_NV_CUINFO"
        /*0018*/ 	.short	0x0002
        /*001a*/ 	.short	0x0064
        /*001c*/ 	.short	0x0082
	.zero		2


//--------------------- .nv.info                  --------------------------
	.section	.nv.info,"",@"SHT_CUDA_INFO"
	.align	4


	//----- nvinfo : EIATTR_REGCOUNT
	.align		4
        /*0000*/ 	.byte	0x04, 0x2f
        /*0002*/ 	.short	(.L_1 - .L_0)
	.align		4
.L_0:
        /*0004*/ 	.word	index@(add_scalar_f32)
        /*0008*/ 	.word	0x0000000a


	//----- nvinfo : EIATTR_FRAME_SIZE
	.align		4
.L_1:
        /*000c*/ 	.byte	0x04, 0x11
        /*000e*/ 	.short	(.L_3 - .L_2)
	.align		4
.L_2:
        /*0010*/ 	.word	index@(add_scalar_f32)
        /*0014*/ 	.word	0x00000000


	//----- nvinfo : EIATTR_REGCOUNT
	.align		4
.L_3:
        /*0018*/ 	.byte	0x04, 0x2f
        /*001a*/ 	.short	(.L_5 - .L_4)
	.align		4
.L_4:
        /*001c*/ 	.word	index@(sub_scalar_f32)
        /*0020*/ 	.word	0x0000000a


	//----- nvinfo : EIATTR_FRAME_SIZE
	.align		4
.L_5:
        /*0024*/ 	.byte	0x04, 0x11
        /*0026*/ 	.short	(.L_7 - .L_6)
	.align		4
.L_6:
        /*0028*/ 	.word	index@(sub_scalar_f32)
        /*002c*/ 	.word	0x00000000


	//----- nvinfo : EIATTR_REGCOUNT
	.align		4
.L_7:
        /*0030*/ 	.byte	0x04, 0x2f
        /*0032*/ 	.short	(.L_9 - .L_8)
	.align		4
.L_8:
        /*0034*/ 	.word	index@(mul_scalar_f32)
        /*0038*/ 	.word	0x0000000a


	//----- nvinfo : EIATTR_FRAME_SIZE
	.align		4
.L_9:
        /*003c*/ 	.byte	0x04, 0x11
        /*003e*/ 	.short	(.L_11 - .L_10)
	.align		4
.L_10:
        /*0040*/ 	.word	index@(mul_scalar_f32)
        /*0044*/ 	.word	0x00000000


	//----- nvinfo : EIATTR_REGCOUNT
	.align		4
.L_11:
        /*0048*/ 	.byte	0x04, 0x2f
        /*004a*/ 	.short	(.L_13 - .L_12)
	.align		4
.L_12:
        /*004c*/ 	.word	index@(div_scalar_f32)
        /*0050*/ 	.word	0x00000010


	//----- nvinfo : EIATTR_FRAME_SIZE
	.align		4
.L_13:
        /*0054*/ 	.byte	0x04, 0x11
        /*0056*/ 	.short	(.L_15 - .L_14)
	.align		4
.L_14:
        /*0058*/ 	.word	index@($__internal_2_$__cuda_sm3x_div_rn_noftz_f32_slowpath)
        /*005c*/ 	.word	0x00000000


	//----- nvinfo : EIATTR_FRAME_SIZE
	.align		4
.L_15:
        /*0060*/ 	.byte	0x04, 0x11
        /*0062*/ 	.short	(.L_17 - .L_16)
	.align		4
.L_16:
        /*0064*/ 	.word	index@(div_scalar_f32)
        /*0068*/ 	.word	0x00000000


	//----- nvinfo : EIATTR_REGCOUNT
	.align		4
.L_17:
        /*006c*/ 	.byte	0x04, 0x2f
        /*006e*/ 	.short	(.L_19 - .L_18)
	.align		4
.L_18:
        /*0070*/ 	.word	index@(pow_scalar_f32)
        /*0074*/ 	.word	0x0000000f


	//----- nvinfo : EIATTR_FRAME_SIZE
	.align		4
.L_19:
        /*0078*/ 	.byte	0x04, 0x11
        /*007a*/ 	.short	(.L_21 - .L_20)
	.align		4
.L_20:
        /*007c*/ 	.word	index@(pow_scalar_f32)
        /*0080*/ 	.word	0x00000000


	//----- nvinfo : EIATTR_REGCOUNT
	.align		4
.L_21:
        /*0084*/ 	.byte	0x04, 0x2f
        /*0086*/ 	.short	(.L_23 - .L_22)
	.align		4
.L_22:
        /*0088*/ 	.word	index@(add_scalar_f64)
        /*008c*/ 	.word	0x0000000c


	//----- nvinfo : EIATTR_FRAME_SIZE
	.align		4
.L_23:
        /*0090*/ 	.byte	0x04, 0x11
        /*0092*/ 	.short	(.L_25 - .L_24)
	.align		4
.L_24:
        /*0094*/ 	.word	index@(add_scalar_f64)
        /*0098*/ 	.word	0x00000000


	//----- nvinfo : EIATTR_REGCOUNT
	.align		4
.L_25:
        /*009c*/ 	.byte	0x04, 0x2f
        /*009e*/ 	.short	(.L_27 - .L_26)
	.align		4
.L_26:
        /*00a0*/ 	.word	index@(sub_scalar_f64)
        /*00a4*/ 	.word	0x0000000c


	//----- nvinfo : EIATTR_FRAME_SIZE
	.align		4
.L_27:
        /*00a8*/ 	.byte	0x04, 0x11
        /*00aa*/ 	.short	(.L_29 - .L_28)
	.align		4
.L_28:
        /*00ac*/ 	.word	index@(sub_scalar_f64)
        /*00b0*/ 	.word	0x00000000


	//----- nvinfo : EIATTR_REGCOUNT
	.align		4
.L_29:
        /*00b4*/ 	.byte	0x04, 0x2f
        /*00b6*/ 	.short	(.L_31 - .L_30)
	.align		4
.L_30:
        /*00b8*/ 	.word	index@(mul_scalar_f64)
        /*00bc*/ 	.word	0x0000000c


	//----- nvinfo : EIATTR_FRAME_SIZE
	.align		4
.L_31:
        /*00c0*/ 	.byte	0x04, 0x11
        /*00c2*/ 	.short	(.L_33 - .L_32)
	.align		4
.L_32:
        /*00c4*/ 	.word	index@(mul_scalar_f64)
        /*00c8*/ 	.word	0x00000000


	//----- nvinfo : EIATTR_REGCOUNT
	.align		4
.L_33:
        /*00cc*/ 	.byte	0x04, 0x2f
        /*00ce*/ 	.short	(.L_35 - .L_34)
	.align		4
.L_34:
        /*00d0*/ 	.word	index@(div_scalar_f64)
        /*00d4*/ 	.word	0x0000001a


	//----- nvinfo : EIATTR_FRAME_SIZE
	.align		4
.L_35:
        /*00d8*/ 	.byte	0x04, 0x11
        /*00da*/ 	.short	(.L_37 - .L_36)
	.align		4
.L_36:
        /*00dc*/ 	.word	index@($__internal_1_$__cuda_sm20_div_rn_f64_full)
        /*00e0*/ 	.word	0x00000000


	//----- nvinfo : EIATTR_FRAME_SIZE
	.align		4
.L_37:
        /*00e4*/ 	.byte	0x04, 0x11
        /*00e6*/ 	.short	(.L_39 - .L_38)
	.align		4
.L_38:
        /*00e8*/ 	.word	index@(div_scalar_f64)
        /*00ec*/ 	.word	0x00000000


	//----- nvinfo : EIATTR_REGCOUNT
	.align		4
.L_39:
        /*00f0*/ 	.byte	0x04, 0x2f
        /*00f2*/ 	.short	(.L_41 - .L_40)
	.align		4
.L_40:
        /*00f4*/ 	.word	index@(pow_scalar_f64)
        /*00f8*/ 	.word	0x0000001e


	//----- nvinfo : EIATTR_FRAME_SIZE
	.align		4
.L_41:
        /*00fc*/ 	.byte	0x04, 0x11
        /*00fe*/ 	.short	(.L_43 - .L_42)
	.align		4
.L_42:
        /*0100*/ 	.word	index@($pow_scalar_f64$__internal_accurate_pow)
        /*0104*/ 	.word	0x00000000


	//----- nvinfo : EIATTR_FRAME_SIZE
	.align		4
.L_43:
        /*0108*/ 	.byte	0x04, 0x11
        /*010a*/ 	.short	(.L_45 - .L_44)
	.align		4
.L_44:
        /*010c*/ 	.word	index@(pow_scalar_f64)
        /*0110*/ 	.word	0x00000000


	//----- nvinfo : EIATTR_REGCOUNT
	.align		4
.L_45:
        /*0114*/ 	.byte	0x04, 0x2f
        /*0116*/ 	.short	(.L_47 - .L_46)
	.align		4
.L_46:
        /*0118*/ 	.word	index@(add_scalar_f16)
        /*011c*/ 	.word	0x0000000a


	//----- nvinfo : EIATTR_FRAME_SIZE
	.align		4
.L_47:
        /*0120*/ 	.byte	0x04, 0x11
        /*0122*/ 	.short	(.L_49 - .L_48)
	.align		4
.L_48:
        /*0124*/ 	.word	index@(add_scalar_f16)
        /*0128*/ 	.word	0x00000000


	//----- nvinfo : EIATTR_REGCOUNT
	.align		4
.L_49:
        /*012c*/ 	.byte	0x04, 0x2f
        /*012e*/ 	.short	(.L_51 - .L_50)
	.align		4
.L_50:
        /*0130*/ 	.word	index@(sub_scalar_f16)
        /*0134*/ 	.word	0x0000000a


	//----- nvinfo : EIATTR_FRAME_SIZE
	.align		4
.L_51:
        /*0138*/ 	.byte	0x04, 0x11
        /*013a*/ 	.short	(.L_53 - .L_52)
	.align		4
.L_52:
        /*013c*/ 	.word	index@(sub_scalar_f16)
        /*0140*/ 	.word	0x00000000


	//----- nvinfo : EIATTR_REGCOUNT
	.align		4
.L_53:
        /*0144*/ 	.byte	0x04, 0x2f
        /*0146*/ 	.short	(.L_55 - .L_54)
	.align		4
.L_54:
        /*0148*/ 	.word	index@(mul_scalar_f16)
        /*014c*/ 	.word	0x0000000a


	//----- nvinfo : EIATTR_FRAME_SIZE
	.align		4
.L_55:
        /*0150*/ 	.byte	0x04, 0x11
        /*0152*/ 	.short	(.L_57 - .L_56)
	.align		4
.L_56:
        /*0154*/ 	.word	index@(mul_scalar_f16)
        /*0158*/ 	.word	0x00000000


	//----- nvinfo : EIATTR_REGCOUNT
	.align		4
.L_57:
        /*015c*/ 	.byte	0x04, 0x2f
        /*015e*/ 	.short	(.L_59 - .L_58)
	.align		4
.L_58:
        /*0160*/ 	.word	index@(div_scalar_f16)
        /*0164*/ 	.word	0x0000000c


	//----- nvinfo : EIATTR_FRAME_SIZE
	.align		4
.L_59:
        /*0168*/ 	.byte	0x04, 0x11
        /*016a*/ 	.short	(.L_61 - .L_60)
	.align		4
.L_60:
        /*016c*/ 	.word	index@(div_scalar_f16)
        /*0170*/ 	.word	0x00000000


	//----- nvinfo : EIATTR_REGCOUNT
	.align		4
.L_61:
        /*0174*/ 	.byte	0x04, 0x2f
        /*0176*/ 	.short	(.L_63 - .L_62)
	.align		4
.L_62:
        /*0178*/ 	.word	index@(pow_scalar_f16)
        /*017c*/ 	.word	0x0000000f


	//----- nvinfo : EIATTR_FRAME_SIZE
	.align		4
.L_63:
        /*0180*/ 	.byte	0x04, 0x11
        /*0182*/ 	.short	(.L_65 - .L_64)
	.align		4
.L_64:
        /*0184*/ 	.word	index@(pow_scalar_f16)
        /*0188*/ 	.word	0x00000000


	//----- nvinfo : EIATTR_REGCOUNT
	.align		4
.L_65:
        /*018c*/ 	.byte	0x04, 0x2f
        /*018e*/ 	.short	(.L_67 - .L_66)
	.align		4
.L_66:
        /*0190*/ 	.word	index@(add_scalar_bf16)
        /*0194*/ 	.word	0x0000000a


	//----- nvinfo : EIATTR_FRAME_SIZE
	.align		4
.L_67:
        /*0198*/ 	.byte	0x04, 0x11
        /*019a*/ 	.short	(.L_69 - .L_68)
	.align		4
.L_68:
        /*019c*/ 	.word	index@(add_scalar_bf16)
        /*01a0*/ 	.word	0x00000000


	//----- nvinfo : EIATTR_REGCOUNT
	.align		4
.L_69:
        /*01a4*/ 	.byte	0x04, 0x2f
        /*01a6*/ 	.short	(.L_71 - .L_70)
	.align		4
.L_70:
        /*01a8*/ 	.word	index@(sub_scalar_bf16)
        /*01ac*/ 	.word	0x0000000a


	//----- nvinfo : EIATTR_FRAME_SIZE
	.align		4
.L_71:
        /*01b0*/ 	.byte	0x04, 0x11
        /*01b2*/ 	.short	(.L_73 - .L_72)
	.align		4
.L_72:
        /*01b4*/ 	.word	index@(sub_scalar_bf16)
        /*01b8*/ 	.word	0x00000000


	//----- nvinfo : EIATTR_REGCOUNT
	.align		4
.L_73:
        /*01bc*/ 	.byte	0x04, 0x2f
        /*01be*/ 	.short	(.L_75 - .L_74)
	.align		4
.L_74:
        /*01c0*/ 	.word	index@(mul_scalar_bf16)
        /*01c4*/ 	.word	0x0000000a


	//----- nvinfo : EIATTR_FRAME_SIZE
	.align		4
.L_75:
        /*01c8*/ 	.byte	0x04, 0x11
        /*01ca*/ 	.short	(.L_77 - .L_76)
	.align		4
.L_76:
        /*01cc*/ 	.word	index@(mul_scalar_bf16)
        /*01d0*/ 	.word	0x00000000


	//----- nvinfo : EIATTR_REGCOUNT
	.align		4
.L_77:
        /*01d4*/ 	.byte	0x04, 0x2f
        /*01d6*/ 	.short	(.L_79 - .L_78)
	.align		4
.L_78:
        /*01d8*/ 	.word	index@(div_scalar_bf16)
        /*01dc*/ 	.word	0x0000000c


	//----- nvinfo : EIATTR_FRAME_SIZE
	.align		4
.L_79:
        /*01e0*/ 	.byte	0x04, 0x11
        /*01e2*/ 	.short	(.L_81 - .L_80)
	.align		4
.L_80:
        /*01e4*/ 	.word	index@(div_scalar_bf16)
        /*01e8*/ 	.word	0x00000000


	//----- nvinfo : EIATTR_REGCOUNT
	.align		4
.L_81:
        /*01ec*/ 	.byte	0x04, 0x2f
        /*01ee*/ 	.short	(.L_83 - .L_82)
	.align		4
.L_82:
        /*01f0*/ 	.word	index@(pow_scalar_bf16)
        /*01f4*/ 	.word	0x0000000f


	//----- nvinfo : EIATTR_FRAME_SIZE
	.align		4
.L_83:
        /*01f8*/ 	.byte	0x04, 0x11
        /*01fa*/ 	.short	(.L_85 - .L_84)
	.align		4
.L_84:
        /*01fc*/ 	.word	index@(pow_scalar_bf16)
        /*0200*/ 	.word	0x00000000


	//----- nvinfo : EIATTR_REGCOUNT
	.align		4
.L_85:
        /*0204*/ 	.byte	0x04, 0x2f
        /*0206*/ 	.short	(.L_87 - .L_86)
	.align		4
.L_86:
        /*0208*/ 	.word	index@(add_scalar_i32)
        /*020c*/ 	.word	0x0000000a


	//----- nvinfo : EIATTR_FRAME_SIZE
	.align		4
.L_87:
        /*0210*/ 	.byte	0x04, 0x11
        /*0212*/ 	.short	(.L_89 - .L_88)
	.align		4
.L_88:
        /*0214*/ 	.word	index@(add_scalar_i32)
        /*0218*/ 	.word	0x00000000


	//----- nvinfo : EIATTR_REGCOUNT
	.align		4
.L_89:
        /*021c*/ 	.byte	0x04, 0x2f
        /*021e*/ 	.short	(.L_91 - .L_90)
	.align		4
.L_90:
        /*0220*/ 	.word	index@(sub_scalar_i32)
        /*0224*/ 	.word	0x0000000a


	//----- nvinfo : EIATTR_FRAME_SIZE
	.align		4
.L_91:
        /*0228*/ 	.byte	0x04, 0x11
        /*022a*/ 	.short	(.L_93 - .L_92)
	.align		4
.L_92:
        /*022c*/ 	.word	index@(sub_scalar_i32)
        /*0230*/ 	.word	0x00000000


	//----- nvinfo : EIATTR_REGCOUNT
	.align		4
.L_93:
        /*0234*/ 	.byte	0x04, 0x2f
        /*0236*/ 	.short	(.L_95 - .L_94)
	.align		4
.L_94:
        /*0238*/ 	.word	index@(mul_scalar_i32)
        /*023c*/ 	.word	0x0000000a


	//----- nvinfo : EIATTR_FRAME_SIZE
	.align		4
.L_95:
        /*0240*/ 	.byte	0x04, 0x11
        /*0242*/ 	.short	(.L_97 - .L_96)
	.align		4
.L_96:
        /*0244*/ 	.word	index@(mul_scalar_i32)
        /*0248*/ 	.word	0x00000000


	//----- nvinfo : EIATTR_REGCOUNT
	.align		4
.L_97:
        /*024c*/ 	.byte	0x04, 0x2f
        /*024e*/ 	.short	(.L_99 - .L_98)
	.align		4
.L_98:
        /*0250*/ 	.word	index@(div_scalar_i32)
        /*0254*/ 	.word	0x00000010


	//----- nvinfo : EIATTR_FRAME_SIZE
	.align		4
.L_99:
        /*0258*/ 	.byte	0x04, 0x11
        /*025a*/ 	.short	(.L_101 - .L_100)
	.align		4
.L_100:
        /*025c*/ 	.word	index@(div_scalar_i32)
        /*0260*/ 	.word	0x00000000


	//----- nvinfo : EIATTR_REGCOUNT
	.align		4
.L_101:
        /*0264*/ 	.byte	0x04, 0x2f
        /*0266*/ 	.short	(.L_103 - .L_102)
	.align		4
.L_102:
        /*0268*/ 	.word	index@(add_scalar_i64)
        /*026c*/ 	.word	0x0000000c


	//----- nvinfo : EIATTR_FRAME_SIZE
	.align		4
.L_103:
        /*0270*/ 	.byte	0x04, 0x11
        /*0272*/ 	.short	(.L_105 - .L_104)
	.align		4
.L_104:
        /*0274*/ 	.word	index@(add_scalar_i64)
        /*0278*/ 	.word	0x00000000


	//----- nvinfo : EIATTR_REGCOUNT
	.align		4
.L_105:
        /*027c*/ 	.byte	0x04, 0x2f
        /*027e*/ 	.short	(.L_107 - .L_106)
	.align		4
.L_106:
        /*0280*/ 	.word	index@(sub_scalar_i64)
        /*0284*/ 	.word	0x0000000c


	//----- nvinfo : EIATTR_FRAME_SIZE
	.align		4
.L_107:
        /*0288*/ 	.byte	0x04, 0x11
        /*028a*/ 	.short	(.L_109 - .L_108)
	.align		4
.L_108:
        /*028c*/ 	.word	index@(sub_scalar_i64)
        /*0290*/ 	.word	0x00000000


	//----- nvinfo : EIATTR_REGCOUNT
	.align		4
.L_109:
        /*0294*/ 	.byte	0x04, 0x2f
        /*0296*/ 	.short	(.L_111 - .L_110)
	.align		4
.L_110:
        /*0298*/ 	.word	index@(mul_scalar_i64)
        /*029c*/ 	.word	0x0000000e


	//----- nvinfo : EIATTR_FRAME_SIZE
	.align		4
.L_111:
        /*02a0*/ 	.byte	0x04, 0x11
        /*02a2*/ 	.short	(.L_113 - .L_112)
	.align		4
.L_112:
        /*02a4*/ 	.word	index@(mul_scalar_i64)
        /*02a8*/ 	.word	0x00000000


	//----- nvinfo : EIATTR_REGCOUNT
	.align		4
.L_113:
        /*02ac*/ 	.byte	0x04, 0x2f
        /*02ae*/ 	.short	(.L_115 - .L_114)
	.align		4
.L_114:
        /*02b0*/ 	.word	index@(div_scalar_i64)
        /*02b4*/ 	.word	0x00000012


	//----- nvinfo : EIATTR_FRAME_SIZE
	.align		4
.L_115:
        /*02b8*/ 	.byte	0x04, 0x11
        /*02ba*/ 	.short	(.L_117 - .L_116)
	.align		4
.L_116:
        /*02bc*/ 	.word	index@($__internal_0_$__cuda_sm20_div_s64)
        /*02c0*/ 	.word	0x00000000


	//----- nvinfo : EIATTR_FRAME_SIZE
	.align		4
.L_117:
        /*02c4*/ 	.byte	0x04, 0x11
        /*02c6*/ 	.short	(.L_119 - .L_118)
	.align		4
.L_118:
        /*02c8*/ 	.word	index@(div_scalar_i64)
        /*02cc*/ 	.word	0x00000000


	//----- nvinfo : EIATTR_MIN_STACK_SIZE
	.align		4
.L_119:
        /*02d0*/ 	.byte	0x04, 0x12
        /*02d2*/ 	.short	(.L_121 - .L_120)
	.align		4
.L_120:
        /*02d4*/ 	.word	index@(div_scalar_i64)
        /*02d8*/ 	.word	0x00000000


	//----- nvinfo : EIATTR_MIN_STACK_SIZE
	.align		4
.L_121:
        /*02dc*/ 	.byte	0x04, 0x12
        /*02de*/ 	.short	(.L_123 - .L_122)
	.align		4
.L_122:
        /*02e0*/ 	.word	index@(mul_scalar_i64)
        /*02e4*/ 	.word	0x00000000


	//----- nvinfo : EIATTR_MIN_STACK_SIZE
	.align		4
.L_123:
        /*02e8*/ 	.byte	0x04, 0x12
        /*02ea*/ 	.short	(.L_125 - .L_124)
	.align		4
.L_124:
        /*02ec*/ 	.word	index@(sub_scalar_i64)
        /*02f0*/ 	.word	0x00000000


	//----- nvinfo : EIATTR_MIN_STACK_SIZE
	.align		4
.L_125:
        /*02f4*/ 	.byte	0x04, 0x12
        /*02f6*/ 	.short	(.L_127 - .L_126)
	.align		4
.L_126:
        /*02f8*/ 	.word	index@(add_scalar_i64)
        /*02fc*/ 	.word	0x00000000


	//----- nvinfo : EIATTR_MIN_STACK_SIZE
	.align		4
.L_127:
        /*0300*/ 	.byte	0x04, 0x12
        /*0302*/ 	.short	(.L_129 - .L_128)
	.align		4
.L_128:
        /*0304*/ 	.word	index@(div_scalar_i32)
        /*0308*/ 	.word	0x00000000


	//----- nvinfo : EIATTR_MIN_STACK_SIZE
	.align		4
.L_129:
        /*030c*/ 	.byte	0x04, 0x12
        /*030e*/ 	.short	(.L_131 - .L_130)
	.align		4
.L_130:
        /*0310*/ 	.word	index@(mul_scalar_i32)
        /*0314*/ 	.word	0x00000000


	//----- nvinfo : EIATTR_MIN_STACK_SIZE
	.align		4
.L_131:
        /*0318*/ 	.byte	0x04, 0x12
        /*031a*/ 	.short	(.L_133 - .L_132)
	.align		4
.L_132:
        /*031c*/ 	.word	index@(sub_scalar_i32)
        /*0320*/ 	.word	0x00000000


	//----- nvinfo : EIATTR_MIN_STACK_SIZE
	.align		4
.L_133:
        /*0324*/ 	.byte	0x04, 0x12
        /*0326*/ 	.short	(.L_135 - .L_134)
	.align		4
.L_134:
        /*0328*/ 	.word	index@(add_scalar_i32)
        /*032c*/ 	.word	0x00000000


	//----- nvinfo : EIATTR_MIN_STACK_SIZE
	.align		4
.L_135:
        /*0330*/ 	.byte	0x04, 0x12
        /*0332*/ 	.short	(.L_137 - .L_136)
	.align		4
.L_136:
        /*0334*/ 	.word	index@(pow_scalar_bf16)
        /*0338*/ 	.word	0x00000000


	//----- nvinfo : EIATTR_MIN_STACK_SIZE
	.align		4
.L_137:
        /*033c*/ 	.byte	0x04, 0x12
        /*033e*/ 	.short	(.L_139 - .L_138)
	.align		4
.L_138:
        /*0340*/ 	.word	index@(div_scalar_bf16)
        /*0344*/ 	.word	0x00000000


	//----- nvinfo : EIATTR_MIN_STACK_SIZE
	.align		4
.L_139:
        /*0348*/ 	.byte	0x04, 0x12
        /*034a*/ 	.short	(.L_141 - .L_140)
	.align		4
.L_140:
        /*034c*/ 	.word	index@(mul_scalar_bf16)
        /*0350*/ 	.word	0x00000000


	//----- nvinfo : EIATTR_MIN_STACK_SIZE
	.align		4
.L_141:
        /*0354*/ 	.byte	0x04, 0x12
        /*0356*/ 	.short	(.L_143 - .L_142)
	.align		4
.L_142:
        /*0358*/ 	.word	index@(sub_scalar_bf16)
        /*035c*/ 	.word	0x00000000


	//----- nvinfo : EIATTR_MIN_STACK_SIZE
	.align		4
.L_143:
        /*0360*/ 	.byte	0x04, 0x12
        /*0362*/ 	.short	(.L_145 - .L_144)
	.align		4
.L_144:
        /*0364*/ 	.word	index@(add_scalar_bf16)
        /*0368*/ 	.word	0x00000000


	//----- nvinfo : EIATTR_MIN_STACK_SIZE
	.align		4
.L_145:
        /*036c*/ 	.byte	0x04, 0x12
        /*036e*/ 	.short	(.L_147 - .L_146)
	.align		4
.L_146:
        /*0370*/ 	.word	index@(pow_scalar_f16)
        /*0374*/ 	.word	0x00000000


	//----- nvinfo : EIATTR_MIN_STACK_SIZE
	.align		4
.L_147:
        /*0378*/ 	.byte	0x04, 0x12
        /*037a*/ 	.short	(.L_149 - .L_148)
	.align		4
.L_148:
        /*037c*/ 	.word	index@(div_scalar_f16)
        /*0380*/ 	.word	0x00000000


	//----- nvinfo : EIATTR_MIN_STACK_SIZE
	.align		4
.L_149:
        /*0384*/ 	.byte	0x04, 0x12
        /*0386*/ 	.short	(.L_151 - .L_150)
	.align		4
.L_150:
        /*0388*/ 	.word	index@(mul_scalar_f16)
        /*038c*/ 	.word	0x00000000


	//----- nvinfo : EIATTR_MIN_STACK_SIZE
	.align		4
.L_151:
        /*0390*/ 	.byte	0x04, 0x12
        /*0392*/ 	.short	(.L_153 - .L_152)
	.align		4
.L_152:
        /*0394*/ 	.word	index@(sub_scalar_f16)
        /*0398*/ 	.word	0x00000000


	//----- nvinfo : EIATTR_MIN_STACK_SIZE
	.align		4
.L_153:
        /*039c*/ 	.byte	0x04, 0x12
        /*039e*/ 	.short	(.L_155 - .L_154)
	.align		4
.L_154:
        /*03a0*/ 	.word	index@(add_scalar_f16)
        /*03a4*/ 	.word	0x00000000


	//----- nvinfo : EIATTR_MIN_STACK_SIZE
	.align		4
.L_155:
        /*03a8*/ 	.byte	0x04, 0x12
        /*03aa*/ 	.short	(.L_157 - .L_156)
	.align		4
.L_156:
        /*03ac*/ 	.word	index@(pow_scalar_f64)
        /*03b0*/ 	.word	0x00000000


	//----- nvinfo : EIATTR_MIN_STACK_SIZE
	.align		4
.L_157:
        /*03b4*/ 	.byte	0x04, 0x12
        /*03b6*/ 	.short	(.L_159 - .L_158)
	.align		4
.L_158:
        /*03b8*/ 	.word	index@(div_scalar_f64)
        /*03bc*/ 	.word	0x00000000


	//----- nvinfo : EIATTR_MIN_STACK_SIZE
	.align		4
.L_159:
        /*03c0*/ 	.byte	0x04, 0x12
        /*03c2*/ 	.short	(.L_161 - .L_160)
	.align		4
.L_160:
        /*03c4*/ 	.word	index@(mul_scalar_f64)
        /*03c8*/ 	.word	0x00000000


	//----- nvinfo : EIATTR_MIN_STACK_SIZE
	.align		4
.L_161:
        /*03cc*/ 	.byte	0x04, 0x12
        /*03ce*/ 	.short	(.L_163 - .L_162)
	.align		4
.L_162:
        /*03d0*/ 	.word	index@(sub_scalar_f64)
        /*03d4*/ 	.word	0x00000000


	//----- nvinfo : EIATTR_MIN_STACK_SIZE
	.align		4
.L_163:
        /*03d8*/ 	.byte	0x04, 0x12
        /*03da*/ 	.short	(.L_165 - .L_164)
	.align		4
.L_164:
        /*03dc*/ 	.word	index@(add_scalar_f64)
        /*03e0*/ 	.word	0x00000000


	//----- nvinfo : EIATTR_MIN_STACK_SIZE
	.align		4
.L_165:
        /*03e4*/ 	.byte	0x04, 0x12
        /*03e6*/ 	.short	(.L_167 - .L_166)
	.align		4
.L_166:
        /*03e8*/ 	.word	index@(pow_scalar_f32)
        /*03ec*/ 	.word	0x00000000


	//----- nvinfo : EIATTR_MIN_STACK_SIZE
	.align		4
.L_167:
        /*03f0*/ 	.byte	0x04, 0x12
        /*03f2*/ 	.short	(.L_169 - .L_168)
	.align		4
.L_168:
        /*03f4*/ 	.word	index@(div_scalar_f32)
        /*03f8*/ 	.word	0x00000000


	//----- nvinfo : EIATTR_MIN_STACK_SIZE
	.align		4
.L_169:
        /*03fc*/ 	.byte	0x04, 0x12
        /*03fe*/ 	.short	(.L_171 - .L_170)
	.align		4
.L_170:
        /*0400*/ 	.word	index@(mul_scalar_f32)
        /*0404*/ 	.word	0x00000000


	//----- nvinfo : EIATTR_MIN_STACK_SIZE
	.align		4
.L_171:
        /*0408*/ 	.byte	0x04, 0x12
        /*040a*/ 	.short	(.L_173 - .L_172)
	.align		4
.L_172:
        /*040c*/ 	.word	index@(sub_scalar_f32)
        /*0410*/ 	.word	0x00000000


	//----- nvinfo : EIATTR_MIN_STACK_SIZE
	.align		4
.L_173:
        /*0414*/ 	.byte	0x04, 0x12
        /*0416*/ 	.short	(.L_175 - .L_174)
	.align		4
.L_174:
        /*0418*/ 	.word	index@(add_scalar_f32)
        /*041c*/ 	.word	0x00000000
.L_175:


//--------------------- .nv.compat                --------------------------
	.section	.nv.compat,"",@"SHT_CUDA_COMPAT_INFO"
	.align	4
        /*0000*/ 	.byte	0x02, 0x09, 0x00, 0x00, 0x02, 0x02, 0x01, 0x00, 0x02, 0x05, 0x05, 0x00, 0x03, 0x07, 0x01, 0x01
        /*0010*/ 	.byte	0x02, 0x03, 0x00, 0x00, 0x02, 0x06, 0x01, 0x00, 0x04, 0x0b, 0x08, 0x00, 0x01, 0x00, 0x00, 0x00
        /*0020*/ 	.byte	0x00, 0x00, 0x00, 0x00


//--------------------- .nv.info.div_scalar_i64   --------------------------
	.section	.nv.info.div_scalar_i64,"",@"SHT_CUDA_INFO"
	.sectionflags	@""
	.align	4


	//----- nvinfo : EIATTR_CUDA_API_VERSION
	.align		4
        /*0000*/ 	.byte	0x04, 0x37
        /*0002*/ 	.short	(.L_177 - .L_176)
.L_176:
        /*0004*/ 	.word	0x00000082


	//----- nvinfo : EIATTR_KPARAM_INFO
	.align		4
.L_177:
        /*0008*/ 	.byte	0x04, 0x17
        /*000a*/ 	.short	(.L_179 - .L_178)
.L_178:
        /*000c*/ 	.word	0x00000000
        /*0010*/ 	.short	0x0003
        /*0012*/ 	.short	0x0018
        /*0014*/ 	.byte	0x00, 0xf0, 0x11, 0x00


	//----- nvinfo : EIATTR_KPARAM_INFO
	.align		4
.L_179:
        /*0018*/ 	.byte	0x04, 0x17
        /*001a*/ 	.short	(.L_181 - .L_180)
.L_180:
        /*001c*/ 	.word	0x00000000
        /*0020*/ 	.short	0x0002
        /*0022*/ 	.short	0x0010
        /*0024*/ 	.byte	0x00, 0xf5, 0x21, 0x00


	//----- nvinfo : EIATTR_KPARAM_INFO
	.align		4
.L_181:
        /*0028*/ 	.byte	0x04, 0x17
        /*002a*/ 	.short	(.L_183 - .L_182)
.L_182:
        /*002c*/ 	.word	0x00000000
        /*0030*/ 	.short	0x0001
        /*0032*/ 	.short	0x0008
        /*0034*/ 	.byte	0x00, 0xf0, 0x21, 0x00


	//----- nvinfo : EIATTR_KPARAM_INFO
	.align		4
.L_183:
        /*0038*/ 	.byte	0x04, 0x17
        /*003a*/ 	.short	(.L_185 - .L_184)
.L_184:
        /*003c*/ 	.word	0x00000000
        /*0040*/ 	.short	0x0000
        /*0042*/ 	.short	0x0000
        /*0044*/ 	.byte	0x00, 0xf5, 0x21, 0x00


	//----- nvinfo : EIATTR_SPARSE_MMA_MASK
	.align		4
.L_185:
        /*0048*/ 	.byte	0x03, 0x50
        /*004a*/ 	.short	0x0000


	//----- nvinfo : EIATTR_MAXREG_COUNT
	.align		4
        /*004c*/ 	.byte	0x03, 0x1b
        /*004e*/ 	.short	0x00ff


	//----- nvinfo : EIATTR_MERCURY_ISA_VERSION
	.align		4
        /*0050*/ 	.byte	0x03, 0x5f
        /*0052*/ 	.short	0x0101


	//----- nvinfo : EIATTR_VRC_CTA_INIT_COUNT
	.align		4
        /*0054*/ 	.byte	0x02, 0x4a
	.zero		1
	.zero		1


	//----- nvinfo : EIATTR_EXIT_INSTR_OFFSETS
	.align		4
        /*0058*/ 	.byte	0x04, 0x1c
        /*005a*/ 	.short	(.L_187 - .L_186)


	//   ....[0]....
.L_186:
        /*005c*/ 	.word	0x00000070


	//   ....[1]....
        /*0060*/ 	.word	0x000002d0


	//----- nvinfo : EIATTR_CRS_STACK_SIZE
	.align		4
.L_187:
        /*0064*/ 	.byte	0x04, 0x1e
        /*0066*/ 	.short	(.L_189 - .L_188)
.L_188:
        /*0068*/ 	.word	0x00000000


	//----- nvinfo : EIATTR_CBANK_PARAM_SIZE
	.align		4
.L_189:
        /*006c*/ 	.byte	0x03, 0x19
        /*006e*/ 	.short	0x001c


	//----- nvinfo : EIATTR_PARAM_CBANK
	.align		4
        /*0070*/ 	.byte	0x04, 0x0a
        /*0072*/ 	.short	(.L_191 - .L_190)
	.align		4
.L_190:
        /*0074*/ 	.word	index@(.nv.constant0.div_scalar_i64)
        /*0078*/ 	.short	0x0380
        /*007a*/ 	.short	0x001c


	//----- nvinfo : EIATTR_SW_WAR
	.align		4
.L_191:
        /*007c*/ 	.byte	0x04, 0x36
        /*007e*/ 	.short	(.L_193 - .L_192)
.L_192:
        /*0080*/ 	.word	0x00000008
.L_193:


//--------------------- .nv.info.mul_scalar_i64   --------------------------
	.section	.nv.info.mul_scalar_i64,"",@"SHT_CUDA_INFO"
	.sectionflags	@""
	.align	4


	//----- nvinfo : EIATTR_CUDA_API_VERSION
	.align		4
        /*0000*/ 	.byte	0x04, 0x37
        /*0002*/ 	.short	(.L_195 - .L_194)
.L_194:
        /*0004*/ 	.word	0x00000082


	//----- nvinfo : EIATTR_KPARAM_INFO
	.align		4
.L_195:
        /*0008*/ 	.byte	0x04, 0x17
        /*000a*/ 	.short	(.L_197 - .L_196)
.L_196:
        /*000c*/ 	.word	0x00000000
        /*0010*/ 	.short	0x0003
        /*0012*/ 	.short	0x0018
        /*0014*/ 	.byte	0x00, 0xf0, 0x11, 0x00


	//----- nvinfo : EIATTR_KPARAM_INFO
	.align		4
.L_197:
        /*0018*/ 	.byte	0x04, 0x17
        /*001a*/ 	.short	(.L_199 - .L_198)
.L_198:
        /*001c*/ 	.word	0x00000000
        /*0020*/ 	.short	0x0002
        /*0022*/ 	.short	0x0010
        /*0024*/ 	.byte	0x00, 0xf5, 0x21, 0x00


	//----- nvinfo : EIATTR_KPARAM_INFO
	.align		4
.L_199:
        /*0028*/ 	.byte	0x04, 0x17
        /*002a*/ 	.short	(.L_201 - .L_200)
.L_200:
        /*002c*/ 	.word	0x00000000
        /*0030*/ 	.short	0x0001
        /*0032*/ 	.short	0x0008
        /*0034*/ 	.byte	0x00, 0xf0, 0x21, 0x00


	//----- nvinfo : EIATTR_KPARAM_INFO
	.align		4
.L_201:
        /*0038*/ 	.byte	0x04, 0x17
        /*003a*/ 	.short	(.L_203 - .L_202)
.L_202:
        /*003c*/ 	.word	0x00000000
        /*0040*/ 	.short	0x0000
        /*0042*/ 	.short	0x0000
        /*0044*/ 	.byte	0x00, 0xf5, 0x21, 0x00


	//----- nvinfo : EIATTR_SPARSE_MMA_MASK
	.align		4
.L_203:
        /*0048*/ 	.byte	0x03, 0x50
        /*004a*/ 	.short	0x0000


	//----- nvinfo : EIATTR_MAXREG_COUNT
	.align		4
        /*004c*/ 	.byte	0x03, 0x1b
        /*004e*/ 	.short	0x00ff


	//----- nvinfo : EIATTR_MERCURY_ISA_VERSION
	.align		4
        /*0050*/ 	.byte	0x03, 0x5f
        /*0052*/ 	.short	0x0101


	//----- nvinfo : EIATTR_VRC_CTA_INIT_COUNT
	.align		4
        /*0054*/ 	.byte	0x02, 0x4a
	.zero		1
	.zero		1


	//----- nvinfo : EIATTR_EXIT_INSTR_OFFSETS
	.align		4
        /*0058*/ 	.byte	0x04, 0x1c
        /*005a*/ 	.short	(.L_205 - .L_204)


	//   ....[0]....
.L_204:
        /*005c*/ 	.word	0x00000070


	//   ....[1]....
        /*0060*/ 	.word	0x00000140


	//----- nvinfo : EIATTR_CBANK_PARAM_SIZE
	.align		4
.L_205:
        /*0064*/ 	.byte	0x03, 0x19
        /*0066*/ 	.short	0x001c


	//----- nvinfo : EIATTR_PARAM_CBANK
	.align		4
        /*0068*/ 	.byte	0x04, 0x0a
        /*006a*/ 	.short	(.L_207 - .L_206)
	.align		4
.L_206:
        /*006c*/ 	.word	index@(.nv.constant0.mul_scalar_i64)
        /*0070*/ 	.short	0x0380
        /*0072*/ 	.short	0x001c


	//----- nvinfo : EIATTR_SW_WAR
	.align		4
.L_207:
        /*0074*/ 	.byte	0x04, 0x36
        /*0076*/ 	.short	(.L_209 - .L_208)
.L_208:
        /*0078*/ 	.word	0x00000008
.L_209:


//--------------------- .nv.info.sub_scalar_i64   --------------------------
	.section	.nv.info.sub_scalar_i64,"",@"SHT_CUDA_INFO"
	.sectionflags	@""
	.align	4


	//----- nvinfo : EIATTR_CUDA_API_VERSION
	.align		4
        /*0000*/ 	.byte	0x04, 0x37
        /*0002*/ 	.short	(.L_211 - .L_210)
.L_210:
        /*0004*/ 	.word	0x00000082


	//----- nvinfo : EIATTR_KPARAM_INFO
	.align		4
.L_211:
        /*0008*/ 	.byte	0x04, 0x17
        /*000a*/ 	.short	(.L_213 - .L_212)
.L_212:
        /*000c*/ 	.word	0x00000000
        /*0010*/ 	.short	0x0003
        /*0012*/ 	.short	0x0018
        /*0014*/ 	.byte	0x00, 0xf0, 0x11, 0x00


	//----- nvinfo : EIATTR_KPARAM_INFO
	.align		4
.L_213:
        /*0018*/ 	.byte	0x04, 0x17
        /*001a*/ 	.short	(.L_215 - .L_214)
.L_214:
        /*001c*/ 	.word	0x00000000
        /*0020*/ 	.short	0x0002
        /*0022*/ 	.short	0x0010
        /*0024*/ 	.byte	0x00, 0xf5, 0x21, 0x00


	//----- nvinfo : EIATTR_KPARAM_INFO
	.align		4
.L_215:
        /*0028*/ 	.byte	0x04, 0x17
        /*002a*/ 	.short	(.L_217 - .L_216)
.L_216:
        /*002c*/ 	.word	0x00000000
        /*0030*/ 	.short	0x0001
        /*0032*/ 	.short	0x0008
        /*0034*/ 	.byte	0x00, 0xf0, 0x21, 0x00


	//----- nvinfo : EIATTR_KPARAM_INFO
	.align		4
.L_217:
        /*0038*/ 	.byte	0x04, 0x17
        /*003a*/ 	.short	(.L_219 - .L_218)
.L_218:
        /*003c*/ 	.word	0x00000000
        /*0040*/ 	.short	0x0000
        /*0042*/ 	.short	0x0000
        /*0044*/ 	.byte	0x00, 0xf5, 0x21, 0x00


	//----- nvinfo : EIATTR_SPARSE_MMA_MASK
	.align		4
.L_219:
        /*0048*/ 	.byte	0x03, 0x50
        /*004a*/ 	.short	0x0000


	//----- nvinfo : EIATTR_MAXREG_COUNT
	.align		4
        /*004c*/ 	.byte	0x03, 0x1b
        /*004e*/ 	.short	0x00ff


	//----- nvinfo : EIATTR_MERCURY_ISA_VERSION
	.align		4
        /*0050*/ 	.byte	0x03, 0x5f
        /*0052*/ 	.short	0x0101


	//----- nvinfo : EIATTR_VRC_CTA_INIT_COUNT
	.align		4
        /*0054*/ 	.byte	0x02, 0x4a
	.zero		1
	.zero		1


	//----- nvinfo : EIATTR_EXIT_INSTR_OFFSETS
	.align		4
        /*0058*/ 	.byte	0x04, 0x1c
        /*005a*/ 	.short	(.L_221 - .L_220)


	//   ....[0]....
.L_220:
        /*005c*/ 	.word	0x00000070


	//   ....[1]....
        /*0060*/ 	.word	0x00000120


	//----- nvinfo : EIATTR_CBANK_PARAM_SIZE
	.align		4
.L_221:
        /*0064*/ 	.byte	0x03, 0x19
        /*0066*/ 	.short	0x001c


	//----- nvinfo : EIATTR_PARAM_CBANK
	.align		4
        /*0068*/ 	.byte	0x04, 0x0a
        /*006a*/ 	.short	(.L_223 - .L_222)
	.align		4
.L_222:
        /*006c*/ 	.word	index@(.nv.constant0.sub_scalar_i64)
        /*0070*/ 	.short	0x0380
        /*0072*/ 	.short	0x001c


	//----- nvinfo : EIATTR_SW_WAR
	.align		4
.L_223:
        /*0074*/ 	.byte	0x04, 0x36
        /*0076*/ 	.short	(.L_225 - .L_224)
.L_224:
        /*0078*/ 	.word	0x00000008
.L_225:


//--------------------- .nv.info.add_scalar_i64   --------------------------
	.section	.nv.info.add_scalar_i64,"",@"SHT_CUDA_INFO"
	.sectionflags	@""
	.align	4


	//----- nvinfo : EIATTR_CUDA_API_VERSION
	.align		4
        /*0000*/ 	.byte	0x04, 0x37
        /*0002*/ 	.short	(.L_227 - .L_226)
.L_226:
        /*0004*/ 	.word	0x00000082


	//----- nvinfo : EIATTR_KPARAM_INFO
	.align		4
.L_227:
        /*0008*/ 	.byte	0x04, 0x17
        /*000a*/ 	.short	(.L_229 - .L_228)
.L_228:
        /*000c*/ 	.word	0x00000000
        /*0010*/ 	.short	0x0003
        /*0012*/ 	.short	0x0018
        /*0014*/ 	.byte	0x00, 0xf0, 0x11, 0x00


	//----- nvinfo : EIATTR_KPARAM_INFO
	.align		4
.L_229:
        /*0018*/ 	.byte	0x04, 0x17
        /*001a*/ 	.short	(.L_231 - .L_230)
.L_230:
        /*001c*/ 	.word	0x00000000
        /*0020*/ 	.short	0x0002
        /*0022*/ 	.short	0x0010
        /*0024*/ 	.byte	0x00, 0xf5, 0x21, 0x00


	//----- nvinfo : EIATTR_KPARAM_INFO
	.align		4
.L_231:
        /*0028*/ 	.byte	0x04, 0x17
        /*002a*/ 	.short	(.L_233 - .L_232)
.L_232:
        /*002c*/ 	.word	0x00000000
        /*0030*/ 	.short	0x0001
        /*0032*/ 	.short	0x0008
        /*0034*/ 	.byte	0x00, 0xf0, 0x21, 0x00


	//----- nvinfo : EIATTR_KPARAM_INFO
	.align		4
.L_233:
        /*0038*/ 	.byte	0x04, 0x17
        /*003a*/ 	.short	(.L_235 - .L_234)
.L_234:
        /*003c*/ 	.word	0x00000000
        /*0040*/ 	.short	0x0000
        /*0042*/ 	.short	0x0000
        /*0044*/ 	.byte	0x00, 0xf5, 0x21, 0x00


	//----- nvinfo : EIATTR_SPARSE_MMA_MASK
	.align		4
.L_235:
        /*0048*/ 	.byte	0x03, 0x50
        /*004a*/ 	.short	0x0000


	//----- nvinfo : EIATTR_MAXREG_COUNT
	.align		4
        /*004c*/ 	.byte	0x03, 0x1b
        /*004e*/ 	.short	0x00ff


	//----- nvinfo : EIATTR_MERCURY_ISA_VERSION
	.align		4
        /*0050*/ 	.byte	0x03, 0x5f
        /*0052*/ 	.short	0x0101


	//----- nvinfo : EIATTR_VRC_CTA_INIT_COUNT
	.align		4
        /*0054*/ 	.byte	0x02, 0x4a
	.zero		1
	.zero		1


	//----- nvinfo : EIATTR_EXIT_INSTR_OFFSETS
	.align		4
        /*0058*/ 	.byte	0x04, 0x1c
        /*005a*/ 	.short	(.L_237 - .L_236)


	//   ....[0]....
.L_236:
        /*005c*/ 	.word	0x00000070


	//   ....[1]....
        /*0060*/ 	.word	0x00000120


	//----- nvinfo : EIATTR_CBANK_PARAM_SIZE
	.align		4
.L_237:
        /*0064*/ 	.byte	0x03, 0x19
        /*0066*/ 	.short	0x001c


	//----- nvinfo : EIATTR_PARAM_CBANK
	.align		4
        /*0068*/ 	.byte	0x04, 0x0a
        /*006a*/ 	.short	(.L_239 - .L_238)
	.align		4
.L_238:
        /*006c*/ 	.word	index@(.nv.constant0.add_scalar_i64)
        /*0070*/ 	.short	0x0380
        /*0072*/ 	.short	0x001c


	//----- nvinfo : EIATTR_SW_WAR
	.align		4
.L_239:
        /*0074*/ 	.byte	0x04, 0x36
        /*0076*/ 	.short	(.L_241 - .L_240)
.L_240:
        /*0078*/ 	.word	0x00000008
.L_241:


//--------------------- .nv.info.div_scalar_i32   --------------------------
	.section	.nv.info.div_scalar_i32,"",@"SHT_CUDA_INFO"
	.sectionflags	@""
	.align	4


	//----- nvinfo : EIATTR_CUDA_API_VERSION
	.align		4
        /*0000*/ 	.byte	0x04, 0x37
        /*0002*/ 	.short	(.L_243 - .L_242)
.L_242:
        /*0004*/ 	.word	0x00000082


	//----- nvinfo : EIATTR_KPARAM_INFO
	.align		4
.L_243:
        /*0008*/ 	.byte	0x04, 0x17
        /*000a*/ 	.short	(.L_245 - .L_244)
.L_244:
        /*000c*/ 	.word	0x00000000
        /*0010*/ 	.short	0x0003
        /*0012*/ 	.short	0x0018
        /*0014*/ 	.byte	0x00, 0xf0, 0x11, 0x00


	//----- nvinfo : EIATTR_KPARAM_INFO
	.align		4
.L_245:
        /*0018*/ 	.byte	0x04, 0x17
        /*001a*/ 	.short	(.L_247 - .L_246)
.L_246:
        /*001c*/ 	.word	0x00000000
        /*0020*/ 	.short	0x0002
        /*0022*/ 	.short	0x0010
        /*0024*/ 	.byte	0x00, 0xf5, 0x21, 0x00


	//----- nvinfo : EIATTR_KPARAM_INFO
	.align		4
.L_247:
        /*0028*/ 	.byte	0x04, 0x17
        /*002a*/ 	.short	(.L_249 - .L_248)
.L_248:
        /*002c*/ 	.word	0x00000000
        /*0030*/ 	.short	0x0001
        /*0032*/ 	.short	0x0008
        /*0034*/ 	.byte	0x00, 0xf0, 0x11, 0x00


	//----- nvinfo : EIATTR_KPARAM_INFO
	.align		4
.L_249:
        /*0038*/ 	.byte	0x04, 0x17
        /*003a*/ 	.short	(.L_251 - .L_250)
.L_250:
        /*003c*/ 	.word	0x00000000
        /*0040*/ 	.short	0x0000
        /*0042*/ 	.short	0x0000
        /*0044*/ 	.byte	0x00, 0xf5, 0x21, 0x00


	//----- nvinfo : EIATTR_SPARSE_MMA_MASK
	.align		4
.L_251:
        /*0048*/ 	.byte	0x03, 0x50
        /*004a*/ 	.short	0x0000


	//----- nvinfo : EIATTR_MAXREG_COUNT
	.align		4
        /*004c*/ 	.byte	0x03, 0x1b
        /*004e*/ 	.short	0x00ff


	//----- nvinfo : EIATTR_MERCURY_ISA_VERSION
	.align		4
        /*0050*/ 	.byte	0x03, 0x5f
        /*0052*/ 	.short	0x0101


	//----- nvinfo : EIATTR_VRC_CTA_INIT_COUNT
	.align		4
        /*0054*/ 	.byte	0x02, 0x4a
	.zero		1
	.zero		1


	//----- nvinfo : EIATTR_EXIT_INSTR_OFFSETS
	.align		4
        /*0058*/ 	.byte	0x04, 0x1c
        /*005a*/ 	.short	(.L_253 - .L_252)


	//   ....[0]....
.L_252:
        /*005c*/ 	.word	0x00000070


	//   ....[1]....
        /*0060*/ 	.word	0x00000270


	//----- nvinfo : EIATTR_CBANK_PARAM_SIZE
	.align		4
.L_253:
        /*0064*/ 	.byte	0x03, 0x19
        /*0066*/ 	.short	0x001c


	//----- nvinfo : EIATTR_PARAM_CBANK
	.align		4
        /*0068*/ 	.byte	0x04, 0x0a
        /*006a*/ 	.short	(.L_255 - .L_254)
	.align		4
.L_254:
        /*006c*/ 	.word	index@(.nv.constant0.div_scalar_i32)
        /*0070*/ 	.short	0x0380
        /*0072*/ 	.short	0x001c


	//----- nvinfo : EIATTR_SW_WAR
	.align		4
.L_255:
        /*0074*/ 	.byte	0x04, 0x36
        /*0076*/ 	.short	(.L_257 - .L_256)
.L_256:
        /*0078*/ 	.word	0x00000008
.L_257:


//--------------------- .nv.info.mul_scalar_i32   --------------------------
	.section	.nv.info.mul_scalar_i32,"",@"SHT_CUDA_INFO"
	.sectionflags	@""
	.align	4


	//----- nvinfo : EIATTR_CUDA_API_VERSION
	.align		4
        /*0000*/ 	.byte	0x04, 0x37
        /*0002*/ 	.short	(.L_259 - .L_258)
.L_258:
        /*0004*/ 	.word	0x00000082


	//----- nvinfo : EIATTR_KPARAM_INFO
	.align		4
.L_259:
        /*0008*/ 	.byte	0x04, 0x17
        /*000a*/ 	.short	(.L_261 - .L_260)
.L_260:
        /*000c*/ 	.word	0x00000000
        /*0010*/ 	.short	0x0003
        /*0012*/ 	.short	0x0018
        /*0014*/ 	.byte	0x00, 0xf0, 0x11, 0x00


	//----- nvinfo : EIATTR_KPARAM_INFO
	.align		4
.L_261:
        /*0018*/ 	.byte	0x04, 0x17
        /*001a*/ 	.short	(.L_263 - .L_262)
.L_262:
        /*001c*/ 	.word	0x00000000
        /*0020*/ 	.short	0x0002
        /*0022*/ 	.short	0x0010
        /*0024*/ 	.byte	0x00, 0xf5, 0x21, 0x00


	//----- nvinfo : EIATTR_KPARAM_INFO
	.align		4
.L_263:
        /*0028*/ 	.byte	0x04, 0x17
        /*002a*/ 	.short	(.L_265 - .L_264)
.L_264:
        /*002c*/ 	.word	0x00000000
        /*0030*/ 	.short	0x0001
        /*0032*/ 	.short	0x0008
        /*0034*/ 	.byte	0x00, 0xf0, 0x11, 0x00


	//----- nvinfo : EIATTR_KPARAM_INFO
	.align		4
.L_265:
        /*0038*/ 	.byte	0x04, 0x17
        /*003a*/ 	.short	(.L_267 - .L_266)
.L_266:
        /*003c*/ 	.word	0x00000000
        /*0040*/ 	.short	0x0000
        /*0042*/ 	.short	0x0000
        /*0044*/ 	.byte	0x00, 0xf5, 0x21, 0x00


	//----- nvinfo : EIATTR_SPARSE_MMA_MASK
	.align		4
.L_267:
        /*0048*/ 	.byte	0x03, 0x50
        /*004a*/ 	.short	0x0000


	//----- nvinfo : EIATTR_MAXREG_COUNT
	.align		4
        /*004c*/ 	.byte	0x03, 0x1b
        /*004e*/ 	.short	0x00ff


	//----- nvinfo : EIATTR_MERCURY_ISA_VERSION
	.align		4
        /*0050*/ 	.byte	0x03, 0x5f
        /*0052*/ 	.short	0x0101


	//----- nvinfo : EIATTR_VRC_CTA_INIT_COUNT
	.align		4
        /*0054*/ 	.byte	0x02, 0x4a
	.zero		1
	.zero		1


	//----- nvinfo : EIATTR_EXIT_INSTR_OFFSETS
	.align		4
        /*0058*/ 	.byte	0x04, 0x1c
        /*005a*/ 	.short	(.L_269 - .L_268)


	//   ....[0]....
.L_268:
        /*005c*/ 	.word	0x00000070


	//   ....[1]....
        /*0060*/ 	.word	0x00000110


	//----- nvinfo : EIATTR_CBANK_PARAM_SIZE
	.align		4
.L_269:
        /*0064*/ 	.byte	0x03, 0x19
        /*0066*/ 	.short	0x001c


	//----- nvinfo : EIATTR_PARAM_CBANK
	.align		4
        /*0068*/ 	.byte	0x04, 0x0a
        /*006a*/ 	.short	(.L_271 - .L_270)
	.align		4
.L_270:
        /*006c*/ 	.word	index@(.nv.constant0.mul_scalar_i32)
        /*0070*/ 	.short	0x0380
        /*0072*/ 	.short	0x001c


	//----- nvinfo : EIATTR_SW_WAR
	.align		4
.L_271:
        /*0074*/ 	.byte	0x04, 0x36
        /*0076*/ 	.short	(.L_273 - .L_272)
.L_272:
        /*0078*/ 	.word	0x00000008
.L_273:


//--------------------- .nv.info.sub_scalar_i32   --------------------------
	.section	.nv.info.sub_scalar_i32,"",@"SHT_CUDA_INFO"
	.sectionflags	@""
	.align	4


	//----- nvinfo : EIATTR_CUDA_API_VERSION
	.align		4
        /*0000*/ 	.byte	0x04, 0x37
        /*0002*/ 	.short	(.L_275 - .L_274)
.L_274:
        /*0004*/ 	.word	0x00000082


	//----- nvinfo : EIATTR_KPARAM_INFO
	.align		4
.L_275:
        /*0008*/ 	.byte	0x04, 0x17
        /*000a*/ 	.short	(.L_277 - .L_276)
.L_276:
        /*000c*/ 	.word	0x00000000
        /*0010*/ 	.short	0x0003
        /*0012*/ 	.short	0x0018
        /*0014*/ 	.byte	0x00, 0xf0, 0x11, 0x00


	//----- nvinfo : EIATTR_KPARAM_INFO
	.align		4
.L_277:
        /*0018*/ 	.byte	0x04, 0x17
        /*001a*/ 	.short	(.L_279 - .L_278)
.L_278:
        /*001c*/ 	.word	0x00000000
        /*0020*/ 	.short	0x0002
        /*0022*/ 	.short	0x0010
        /*0024*/ 	.byte	0x00, 0xf5, 0x21, 0x00


	//----- nvinfo : EIATTR_KPARAM_INFO
	.align		4
.L_279:
        /*0028*/ 	.byte	0x04, 0x17
        /*002a*/ 	.short	(.L_281 - .L_280)
.L_280:
        /*002c*/ 	.word	0x00000000
        /*0030*/ 	.short	0x0001
        /*0032*/ 	.short	0x0008
        /*0034*/ 	.byte	0x00, 0xf0, 0x11, 0x00


	//----- nvinfo : EIATTR_KPARAM_INFO
	.align		4
.L_281:
        /*0038*/ 	.byte	0x04, 0x17
        /*003a*/ 	.short	(.L_283 - .L_282)
.L_282:
        /*003c*/ 	.word	0x00000000
        /*0040*/ 	.short	0x0000
        /*0042*/ 	.short	0x0000
        /*0044*/ 	.byte	0x00, 0xf5, 0x21, 0x00


	//----- nvinfo : EIATTR_SPARSE_MMA_MASK
	.align		4
.L_283:
        /*0048*/ 	.byte	0x03, 0x50
        /*004a*/ 	.short	0x0000


	//----- nvinfo : EIATTR_MAXREG_COUNT
	.align		4
        /*004c*/ 	.byte	0x03, 0x1b
        /*004e*/ 	.short	0x00ff


	//----- nvinfo : EIATTR_MERCURY_ISA_VERSION
	.align		4
        /*0050*/ 	.byte	0x03, 0x5f
        /*0052*/ 	.short	0x0101


	//----- nvinfo : EIATTR_VRC_CTA_INIT_COUNT
	.align		4
        /*0054*/ 	.byte	0x02, 0x4a
	.zero		1
	.zero		1


	//----- nvinfo : EIATTR_EXIT_INSTR_OFFSETS
	.align		4
        /*0058*/ 	.byte	0x04, 0x1c
        /*005a*/ 	.short	(.L_285 - .L_284)


	//   ....[0]....
.L_284:
        /*005c*/ 	.word	0x00000070


	//   ....[1]....
        /*0060*/ 	.word	0x00000110


	//----- nvinfo : EIATTR_CBANK_PARAM_SIZE
	.align		4
.L_285:
        /*0064*/ 	.byte	0x03, 0x19
        /*0066*/ 	.short	0x001c


	//----- nvinfo : EIATTR_PARAM_CBANK
	.align		4
        /*0068*/ 	.byte	0x04, 0x0a
        /*006a*/ 	.short	(.L_287 - .L_286)
	.align		4
.L_286:
        /*006c*/ 	.word	index@(.nv.constant0.sub_scalar_i32)
        /*0070*/ 	.short	0x0380
        /*0072*/ 	.short	0x001c


	//----- nvinfo : EIATTR_SW_WAR
	.align		4
.L_287:
        /*0074*/ 	.byte	0x04, 0x36
        /*0076*/ 	.short	(.L_289 - .L_288)
.L_288:
        /*0078*/ 	.word	0x00000008
.L_289:


//--------------------- .nv.info.add_scalar_i32   --------------------------
	.section	.nv.info.add_scalar_i32,"",@"SHT_CUDA_INFO"
	.sectionflags	@""
	.align	4


	//----- nvinfo : EIATTR_CUDA_API_VERSION
	.align		4
        /*0000*/ 	.byte	0x04, 0x37
        /*0002*/ 	.short	(.L_291 - .L_290)
.L_290:
        /*0004*/ 	.word	0x00000082


	//----- nvinfo : EIATTR_KPARAM_INFO
	.align		4
.L_291:
        /*0008*/ 	.byte	0x04, 0x17
        /*000a*/ 	.short	(.L_293 - .L_292)
.L_292:
        /*000c*/ 	.word	0x00000000
        /*0010*/ 	.short	0x0003
        /*0012*/ 	.short	0x0018
        /*0014*/ 	.byte	0x00, 0xf0, 0x11, 0x00


	//----- nvinfo : EIATTR_KPARAM_INFO
	.align		4
.L_293:
        /*0018*/ 	.byte	0x04, 0x17
        /*001a*/ 	.short	(.L_295 - .L_294)
.L_294:
        /*001c*/ 	.word	0x00000000
        /*0020*/ 	.short	0x0002
        /*0022*/ 	.short	0x0010
        /*0024*/ 	.byte	0x00, 0xf5, 0x21, 0x00


	//----- nvinfo : EIATTR_KPARAM_INFO
	.align		4
.L_295:
        /*0028*/ 	.byte	0x04, 0x17
        /*002a*/ 	.short	(.L_297 - .L_296)
.L_296:
        /*002c*/ 	.word	0x00000000
        /*0030*/ 	.short	0x0001
        /*0032*/ 	.short	0x0008
        /*0034*/ 	.byte	0x00, 0xf0, 0x11, 0x00


	//----- nvinfo : EIATTR_KPARAM_INFO
	.align		4
.L_297:
        /*0038*/ 	.byte	0x04, 0x17
        /*003a*/ 	.short	(.L_299 - .L_298)
.L_298:
        /*003c*/ 	.word	0x00000000
        /*0040*/ 	.short	0x0000
        /*0042*/ 	.short	0x0000
        /*0044*/ 	.byte	0x00, 0xf5, 0x21, 0x00


	//----- nvinfo : EIATTR_SPARSE_MMA_MASK
	.align		4
.L_299:
        /*0048*/ 	.byte	0x03, 0x50
        /*004a*/ 	.short	0x0000


	//----- nvinfo : EIATTR_MAXREG_COUNT
	.align		4
        /*004c*/ 	.byte	0x03, 0x1b
        /*004e*/ 	.short	0x00ff


	//----- nvinfo : EIATTR_MERCURY_ISA_VERSION
	.align		4
        /*0050*/ 	.byte	0x03, 0x5f
        /*0052*/ 	.short	0x0101


	//----- nvinfo : EIATTR_VRC_CTA_INIT_COUNT
	.align		4
        /*0054*/ 	.byte	0x02, 0x4a
	.zero		1
	.zero		1


	//----- nvinfo : EIATTR_EXIT_INSTR_OFFSETS
	.align		4
        /*0058*/ 	.byte	0x04, 0x1c
        /*005a*/ 	.short	(.L_301 - .L_300)


	//   ....[0]....
.L_300:
        /*005c*/ 	.word	0x00000070


	//   ....[1]....
        /*0060*/ 	.word	0x00000110


	//----- nvinfo : EIATTR_CBANK_PARAM_SIZE
	.align		4
.L_301:
        /*0064*/ 	.byte	0x03, 0x19
        /*0066*/ 	.short	0x001c


	//----- nvinfo : EIATTR_PARAM_CBANK
	.align		4
        /*0068*/ 	.byte	0x04, 0x0a
        /*006a*/ 	.short	(.L_303 - .L_302)
	.align		4
.L_302:
        /*006c*/ 	.word	index@(.nv.constant0.add_scalar_i32)
        /*0070*/ 	.short	0x0380
        /*0072*/ 	.short	0x001c


	//----- nvinfo : EIATTR_SW_WAR
	.align		4
.L_303:
        /*0074*/ 	.byte	0x04, 0x36
        /*0076*/ 	.short	(.L_305 - .L_304)
.L_304:
        /*0078*/ 	.word	0x00000008
.L_305:


//--------------------- .nv.info.pow_scalar_bf16  --------------------------
	.section	.nv.info.pow_scalar_bf16,"",@"SHT_CUDA_INFO"
	.sectionflags	@""
	.align	4


	//----- nvinfo : EIATTR_CUDA_API_VERSION
	.align		4
        /*0000*/ 	.byte	0x04, 0x37
        /*0002*/ 	.short	(.L_307 - .L_306)
.L_306:
        /*0004*/ 	.word	0x00000082


	//----- nvinfo : EIATTR_KPARAM_INFO
	.align		4
.L_307:
        /*0008*/ 	.byte	0x04, 0x17
        /*000a*/ 	.short	(.L_309 - .L_308)
.L_308:
        /*000c*/ 	.word	0x00000000
        /*0010*/ 	.short	0x0003
        /*0012*/ 	.short	0x0018
        /*0014*/ 	.byte	0x00, 0xf0, 0x11, 0x00


	//----- nvinfo : EIATTR_KPARAM_INFO
	.align		4
.L_309:
        /*0018*/ 	.byte	0x04, 0x17
        /*001a*/ 	.short	(.L_311 - .L_310)
.L_310:
        /*001c*/ 	.word	0x00000000
        /*0020*/ 	.short	0x0002
        /*0022*/ 	.short	0x0010
        /*0024*/ 	.byte	0x00, 0xf5, 0x21, 0x00


	//----- nvinfo : EIATTR_KPARAM_INFO
	.align		4
.L_311:
        /*0028*/ 	.byte	0x04, 0x17
        /*002a*/ 	.short	(.L_313 - .L_312)
.L_312:
        /*002c*/ 	.word	0x00000000
        /*0030*/ 	.short	0x0001
        /*0032*/ 	.short	0x0008
        /*0034*/ 	.byte	0x00, 0xf0, 0x11, 0x00


	//----- nvinfo : EIATTR_KPARAM_INFO
	.align		4
.L_313:
        /*0038*/ 	.byte	0x04, 0x17
        /*003a*/ 	.short	(.L_315 - .L_314)
.L_314:
        /*003c*/ 	.word	0x00000000
        /*0040*/ 	.short	0x0000
        /*0042*/ 	.short	0x0000
        /*0044*/ 	.byte	0x00, 0xf5, 0x21, 0x00


	//----- nvinfo : EIATTR_SPARSE_MMA_MASK
	.align		4
.L_315:
        /*0048*/ 	.byte	0x03, 0x50
        /*004a*/ 	.short	0x0000


	//----- nvinfo : EIATTR_MAXREG_COUNT
	.align		4
        /*004c*/ 	.byte	0x03, 0x1b
        /*004e*/ 	.short	0x00ff


	//----- nvinfo : EIATTR_MERCURY_ISA_VERSION
	.align		4
        /*0050*/ 	.byte	0x03, 0x5f
        /*0052*/ 	.short	0x0101


	//----- nvinfo : EIATTR_VRC_CTA_INIT_COUNT
	.align		4
        /*0054*/ 	.byte	0x02, 0x4a
	.zero		1
	.zero		1


	//----- nvinfo : EIATTR_EXIT_INSTR_OFFSETS
	.align		4
        /*0058*/ 	.byte	0x04, 0x1c
        /*005a*/ 	.short	(.L_317 - .L_316)


	//   ....[0]....
.L_316:
        /*005c*/ 	.word	0x00000070


	//   ....[1]....
        /*0060*/ 	.word	0x000006d0


	//----- nvinfo : EIATTR_CRS_STACK_SIZE
	.align		4
.L_317:
        /*0064*/ 	.byte	0x04, 0x1e
        /*0066*/ 	.short	(.L_319 - .L_318)
.L_318:
        /*0068*/ 	.word	0x00000000


	//----- nvinfo : EIATTR_CBANK_PARAM_SIZE
	.align		4
.L_319:
        /*006c*/ 	.byte	0x03, 0x19
        /*006e*/ 	.short	0x001c


	//----- nvinfo : EIATTR_PARAM_CBANK
	.align		4
        /*0070*/ 	.byte	0x04, 0x0a
        /*0072*/ 	.short	(.L_321 - .L_320)
	.align		4
.L_320:
        /*0074*/ 	.word	index@(.nv.constant0.pow_scalar_bf16)
        /*0078*/ 	.short	0x0380
        /*007a*/ 	.short	0x001c


	//----- nvinfo : EIATTR_SW_WAR
	.align		4
.L_321:
        /*007c*/ 	.byte	0x04, 0x36
        /*007e*/ 	.short	(.L_323 - .L_322)
.L_322:
        /*0080*/ 	.word	0x00000008
.L_323:


//--------------------- .nv.info.div_scalar_bf16  --------------------------
	.section	.nv.info.div_scalar_bf16,"",@"SHT_CUDA_INFO"
	.sectionflags	@""
	.align	4


	//----- nvinfo : EIATTR_CUDA_API_VERSION
	.align		4
        /*0000*/ 	.byte	0x04, 0x37
        /*0002*/ 	.short	(.L_325 - .L_324)
.L_324:
        /*0004*/ 	.word	0x00000082


	//----- nvinfo : EIATTR_KPARAM_INFO
	.align		4
.L_325:
        /*0008*/ 	.byte	0x04, 0x17
        /*000a*/ 	.short	(.L_327 - .L_326)
.L_326:
        /*000c*/ 	.word	0x00000000
        /*0010*/ 	.short	0x0003
        /*0012*/ 	.short	0x0018
        /*0014*/ 	.byte	0x00, 0xf0, 0x11, 0x00


	//----- nvinfo : EIATTR_KPARAM_INFO
	.align		4
.L_327:
        /*0018*/ 	.byte	0x04, 0x17
        /*001a*/ 	.short	(.L_329 - .L_328)
.L_328:
        /*001c*/ 	.word	0x00000000
        /*0020*/ 	.short	0x0002
        /*0022*/ 	.short	0x0010
        /*0024*/ 	.byte	0x00, 0xf5, 0x21, 0x00


	//----- nvinfo : EIATTR_KPARAM_INFO
	.align		4
.L_329:
        /*0028*/ 	.byte	0x04, 0x17
        /*002a*/ 	.short	(.L_331 - .L_330)
.L_330:
        /*002c*/ 	.word	0x00000000
        /*0030*/ 	.short	0x0001
        /*0032*/ 	.short	0x0008
        /*0034*/ 	.byte	0x00, 0xf0, 0x11, 0x00


	//----- nvinfo : EIATTR_KPARAM_INFO
	.align		4
.L_331:
        /*0038*/ 	.byte	0x04, 0x17
        /*003a*/ 	.short	(.L_333 - .L_332)
.L_332:
        /*003c*/ 	.word	0x00000000
        /*0040*/ 	.short	0x0000
        /*0042*/ 	.short	0x0000
        /*0044*/ 	.byte	0x00, 0xf5, 0x21, 0x00


	//----- nvinfo : EIATTR_SPARSE_MMA_MASK
	.align		4
.L_333:
        /*0048*/ 	.byte	0x03, 0x50
        /*004a*/ 	.short	0x0000


	//----- nvinfo : EIATTR_MAXREG_COUNT
	.align		4
        /*004c*/ 	.byte	0x03, 0x1b
        /*004e*/ 	.short	0x00ff


	//----- nvinfo : EIATTR_MERCURY_ISA_VERSION
	.align		4
        /*0050*/ 	.byte	0x03, 0x5f
        /*0052*/ 	.short	0x0101


	//----- nvinfo : EIATTR_VRC_CTA_INIT_COUNT
	.align		4
        /*0054*/ 	.byte	0x02, 0x4a
	.zero		1
	.zero		1


	//----- nvinfo : EIATTR_EXIT_INSTR_OFFSETS
	.align		4
        /*0058*/ 	.byte	0x04, 0x1c
        /*005a*/ 	.short	(.L_335 - .L_334)


	//   ....[0]....
.L_334:
        /*005c*/ 	.word	0x00000070


	//   ....[1]....
        /*0060*/ 	.word	0x000001c0


	//----- nvinfo : EIATTR_CBANK_PARAM_SIZE
	.align		4
.L_335:
        /*0064*/ 	.byte	0x03, 0x19
        /*0066*/ 	.short	0x001c


	//----- nvinfo : EIATTR_PARAM_CBANK
	.align		4
        /*0068*/ 	.byte	0x04, 0x0a
        /*006a*/ 	.short	(.L_337 - .L_336)
	.align		4
.L_336:
        /*006c*/ 	.word	index@(.nv.constant0.div_scalar_bf16)
        /*0070*/ 	.short	0x0380
        /*0072*/ 	.short	0x001c


	//----- nvinfo : EIATTR_SW_WAR
	.align		4
.L_337:
        /*0074*/ 	.byte	0x04, 0x36
        /*0076*/ 	.short	(.L_339 - .L_338)
.L_338:
        /*0078*/ 	.word	0x00000008
.L_339:


//--------------------- .nv.info.mul_scalar_bf16  --------------------------
	.section	.nv.info.mul_scalar_bf16,"",@"SHT_CUDA_INFO"
	.sectionflags	@""
	.align	4


	//----- nvinfo : EIATTR_CUDA_API_VERSION
	.align		4
        /*0000*/ 	.byte	0x04, 0x37
        /*0002*/ 	.short	(.L_341 - .L_340)
.L_340:
        /*0004*/ 	.word	0x00000082


	//----- nvinfo : EIATTR_KPARAM_INFO
	.align		4
.L_341:
        /*0008*/ 	.byte	0x04, 0x17
        /*000a*/ 	.short	(.L_343 - .L_342)
.L_342:
        /*000c*/ 	.word	0x00000000
        /*0010*/ 	.short	0x0003
        /*0012*/ 	.short	0x0018
        /*0014*/ 	.byte	0x00, 0xf0, 0x11, 0x00


	//----- nvinfo : EIATTR_KPARAM_INFO
	.align		4
.L_343:
        /*0018*/ 	.byte	0x04, 0x17
        /*001a*/ 	.short	(.L_345 - .L_344)
.L_344:
        /*001c*/ 	.word	0x00000000
        /*0020*/ 	.short	0x0002
        /*0022*/ 	.short	0x0010
        /*0024*/ 	.byte	0x00, 0xf5, 0x21, 0x00


	//----- nvinfo : EIATTR_KPARAM_INFO
	.align		4
.L_345:
        /*0028*/ 	.byte	0x04, 0x17
        /*002a*/ 	.short	(.L_347 - .L_346)
.L_346:
        /*002c*/ 	.word	0x00000000
        /*0030*/ 	.short	0x0001
        /*0032*/ 	.short	0x0008
        /*0034*/ 	.byte	0x00, 0xf0, 0x11, 0x00


	//----- nvinfo : EIATTR_KPARAM_INFO
	.align		4
.L_347:
        /*0038*/ 	.byte	0x04, 0x17
        /*003a*/ 	.short	(.L_349 - .L_348)
.L_348:
        /*003c*/ 	.word	0x00000000
        /*0040*/ 	.short	0x0000
        /*0042*/ 	.short	0x0000
        /*0044*/ 	.byte	0x00, 0xf5, 0x21, 0x00


	//----- nvinfo : EIATTR_SPARSE_MMA_MASK
	.align		4
.L_349:
        /*0048*/ 	.byte	0x03, 0x50
        /*004a*/ 	.short	0x0000


	//----- nvinfo : EIATTR_MAXREG_COUNT
	.align		4
        /*004c*/ 	.byte	0x03, 0x1b
        /*004e*/ 	.short	0x00ff


	//----- nvinfo : EIATTR_MERCURY_ISA_VERSION
	.align		4
        /*0050*/ 	.byte	0x03, 0x5f
        /*0052*/ 	.short	0x0101


	//----- nvinfo : EIATTR_VRC_CTA_INIT_COUNT
	.align		4
        /*0054*/ 	.byte	0x02, 0x4a
	.zero		1
	.zero		1


	//----- nvinfo : EIATTR_EXIT_INSTR_OFFSETS
	.align		4
        /*0058*/ 	.byte	0x04, 0x1c
        /*005a*/ 	.short	(.L_351 - .L_350)


	//   ....[0]....
.L_350:
        /*005c*/ 	.word	0x00000070


	//   ....[1]....
        /*0060*/ 	.word	0x00000120


	//----- nvinfo : EIATTR_CBANK_PARAM_SIZE
	.align		4
.L_351:
        /*0064*/ 	.byte	0x03, 0x19
        /*0066*/ 	.short	0x001c


	//----- nvinfo : EIATTR_PARAM_CBANK
	.align		4
        /*0068*/ 	.byte	0x04, 0x0a
        /*006a*/ 	.short	(.L_353 - .L_352)
	.align		4
.L_352:
        /*006c*/ 	.word	index@(.nv.constant0.mul_scalar_bf16)
        /*0070*/ 	.short	0x0380
        /*0072*/ 	.short	0x001c


	//----- nvinfo : EIATTR_SW_WAR
	.align		4
.L_353:
        /*0074*/ 	.byte	0x04, 0x36
        /*0076*/ 	.short	(.L_355 - .L_354)
.L_354:
        /*0078*/ 	.word	0x00000008
.L_355:


//--------------------- .nv.info.sub_scalar_bf16  --------------------------
	.section	.nv.info.sub_scalar_bf16,"",@"SHT_CUDA_INFO"
	.sectionflags	@""
	.align	4


	//----- nvinfo : EIATTR_CUDA_API_VERSION
	.align		4
        /*0000*/ 	.byte	0x04, 0x37
        /*0002*/ 	.short	(.L_357 - .L_356)
.L_356:
        /*0004*/ 	.word	0x00000082


	//----- nvinfo : EIATTR_KPARAM_INFO
	.align		4
.L_357:
        /*0008*/ 	.byte	0x04, 0x17
        /*000a*/ 	.short	(.L_359 - .L_358)
.L_358:
        /*000c*/ 	.word	0x00000000
        /*0010*/ 	.short	0x0003
        /*0012*/ 	.short	0x0018
        /*0014*/ 	.byte	0x00, 0xf0, 0x11, 0x00


	//----- nvinfo : EIATTR_KPARAM_INFO
	.align		4
.L_359:
        /*0018*/ 	.byte	0x04, 0x17
        /*001a*/ 	.short	(.L_361 - .L_360)
.L_360:
        /*001c*/ 	.word	0x00000000
        /*0020*/ 	.short	0x0002
        /*0022*/ 	.short	0x0010
        /*0024*/ 	.byte	0x00, 0xf5, 0x21, 0x00


	//----- nvinfo : EIATTR_KPARAM_INFO
	.align		4
.L_361:
        /*0028*/ 	.byte	0x04, 0x17
        /*002a*/ 	.short	(.L_363 - .L_362)
.L_362:
        /*002c*/ 	.word	0x00000000
        /*0030*/ 	.short	0x0001
        /*0032*/ 	.short	0x0008
        /*0034*/ 	.byte	0x00, 0xf0, 0x11, 0x00


	//----- nvinfo : EIATTR_KPARAM_INFO
	.align		4
.L_363:
        /*0038*/ 	.byte	0x04, 0x17
        /*003a*/ 	.short	(.L_365 - .L_364)
.L_364:
        /*003c*/ 	.word	0x00000000
        /*0040*/ 	.short	0x0000
        /*0042*/ 	.short	0x0000
        /*0044*/ 	.byte	0x00, 0xf5, 0x21, 0x00


	//----- nvinfo : EIATTR_SPARSE_MMA_MASK
	.align		4
.L_365:
        /*0048*/ 	.byte	0x03, 0x50
        /*004a*/ 	.short	0x0000


	//----- nvinfo : EIATTR_MAXREG_COUNT
	.align		4
        /*004c*/ 	.byte	0x03, 0x1b
        /*004e*/ 	.short	0x00ff


	//----- nvinfo : EIATTR_MERCURY_ISA_VERSION
	.align		4
        /*0050*/ 	.byte	0x03, 0x5f
        /*0052*/ 	.short	0x0101


	//----- nvinfo : EIATTR_VRC_CTA_INIT_COUNT
	.align		4
        /*0054*/ 	.byte	0x02, 0x4a
	.zero		1
	.zero		1


	//----- nvinfo : EIATTR_EXIT_INSTR_OFFSETS
	.align		4
        /*0058*/ 	.byte	0x04, 0x1c
        /*005a*/ 	.short	(.L_367 - .L_366)


	//   ....[0]....
.L_366:
        /*005c*/ 	.word	0x00000070


	//   ....[1]....
        /*0060*/ 	.word	0x00000120


	//----- nvinfo : EIATTR_CBANK_PARAM_SIZE
	.align		4
.L_367:
        /*0064*/ 	.byte	0x03, 0x19
        /*0066*/ 	.short	0x001c


	//----- nvinfo : EIATTR_PARAM_CBANK
	.align		4
        /*0068*/ 	.byte	0x04, 0x0a
        /*006a*/ 	.short	(.L_369 - .L_368)
	.align		4
.L_368:
        /*006c*/ 	.word	index@(.nv.constant0.sub_scalar_bf16)
        /*0070*/ 	.short	0x0380
        /*0072*/ 	.short	0x001c


	//----- nvinfo : EIATTR_SW_WAR
	.align		4
.L_369:
        /*0074*/ 	.byte	0x04, 0x36
        /*0076*/ 	.short	(.L_371 - .L_370)
.L_370:
        /*0078*/ 	.word	0x00000008
.L_371:


//--------------------- .nv.info.add_scalar_bf16  --------------------------
	.section	.nv.info.add_scalar_bf16,"",@"SHT_CUDA_INFO"
	.sectionflags	@""
	.align	4


	//----- nvinfo : EIATTR_CUDA_API_VERSION
	.align		4
        /*0000*/ 	.byte	0x04, 0x37
        /*0002*/ 	.short	(.L_373 - .L_372)
.L_372:
        /*0004*/ 	.word	0x00000082


	//----- nvinfo : EIATTR_KPARAM_INFO
	.align		4
.L_373:
        /*0008*/ 	.byte	0x04, 0x17
        /*000a*/ 	.short	(.L_375 - .L_374)
.L_374:
        /*000c*/ 	.word	0x00000000
        /*0010*/ 	.short	0x0003
        /*0012*/ 	.short	0x0018
        /*0014*/ 	.byte	0x00, 0xf0, 0x11, 0x00


	//----- nvinfo : EIATTR_KPARAM_INFO
	.align		4
.L_375:
        /*0018*/ 	.byte	0x04, 0x17
        /*001a*/ 	.short	(.L_377 - .L_376)
.L_376:
        /*001c*/ 	.word	0x00000000
        /*0020*/ 	.short	0x0002
        /*0022*/ 	.short	0x0010
        /*0024*/ 	.byte	0x00, 0xf5, 0x21, 0x00


	//----- nvinfo : EIATTR_KPARAM_INFO
	.align		4
.L_377:
        /*0028*/ 	.byte	0x04, 0x17
        /*002a*/ 	.short	(.L_379 - .L_378)
.L_378:
        /*002c*/ 	.word	0x00000000
        /*0030*/ 	.short	0x0001
        /*0032*/ 	.short	0x0008
        /*0034*/ 	.byte	0x00, 0xf0, 0x11, 0x00


	//----- nvinfo : EIATTR_KPARAM_INFO
	.align		4
.L_379:
        /*0038*/ 	.byte	0x04, 0x17
        /*003a*/ 	.short	(.L_381 - .L_380)
.L_380:
        /*003c*/ 	.word	0x00000000
        /*0040*/ 	.short	0x0000
        /*0042*/ 	.short	0x0000
        /*0044*/ 	.byte	0x00, 0xf5, 0x21, 0x00


	//----- nvinfo : EIATTR_SPARSE_MMA_MASK
	.align		4
.L_381:
        /*0048*/ 	.byte	0x03, 0x50
        /*004a*/ 	.short	0x0000


	//----- nvinfo : EIATTR_MAXREG_COUNT
	.align		4
        /*004c*/ 	.byte	0x03, 0x1b
        /*004e*/ 	.short	0x00ff


	//----- nvinfo : EIATTR_MERCURY_ISA_VERSION
	.align		4
        /*0050*/ 	.byte	0x03, 0x5f
        /*0052*/ 	.short	0x0101


	//----- nvinfo : EIATTR_VRC_CTA_INIT_COUNT
	.align		4
        /*0054*/ 	.byte	0x02, 0x4a
	.zero		1
	.zero		1


	//----- nvinfo : EIATTR_EXIT_INSTR_OFFSETS
	.align		4
        /*0058*/ 	.byte	0x04, 0x1c
        /*005a*/ 	.short	(.L_383 - .L_382)


	//   ....[0]....
.L_382:
        /*005c*/ 	.word	0x00000070


	//   ....[1]....
        /*0060*/ 	.word	0x00000120


	//----- nvinfo : EIATTR_CBANK_PARAM_SIZE
	.align		4
.L_383:
        /*0064*/ 	.byte	0x03, 0x19
        /*0066*/ 	.short	0x001c


	//----- nvinfo : EIATTR_PARAM_CBANK
	.align		4
        /*0068*/ 	.byte	0x04, 0x0a
        /*006a*/ 	.short	(.L_385 - .L_384)
	.align		4
.L_384:
        /*006c*/ 	.word	index@(.nv.constant0.add_scalar_bf16)
        /*0070*/ 	.short	0x0380
        /*0072*/ 	.short	0x001c


	//----- nvinfo : EIATTR_SW_WAR
	.align		4
.L_385:
        /*0074*/ 	.byte	0x04, 0x36
        /*0076*/ 	.short	(.L_387 - .L_386)
.L_386:
        /*0078*/ 	.word	0x00000008
.L_387:


//--------------------- .nv.info.pow_scalar_f16   --------------------------
	.section	.nv.info.pow_scalar_f16,"",@"SHT_CUDA_INFO"
	.sectionflags	@""
	.align	4


	//----- nvinfo : EIATTR_CUDA_API_VERSION
	.align		4
        /*0000*/ 	.byte	0x04, 0x37
        /*0002*/ 	.short	(.L_389 - .L_388)
.L_388:
        /*0004*/ 	.word	0x00000082


	//----- nvinfo : EIATTR_KPARAM_INFO
	.align		4
.L_389:
        /*0008*/ 	.byte	0x04, 0x17
        /*000a*/ 	.short	(.L_391 - .L_390)
.L_390:
        /*000c*/ 	.word	0x00000000
        /*0010*/ 	.short	0x0003
        /*0012*/ 	.short	0x0018
        /*0014*/ 	.byte	0x00, 0xf0, 0x11, 0x00


	//----- nvinfo : EIATTR_KPARAM_INFO
	.align		4
.L_391:
        /*0018*/ 	.byte	0x04, 0x17
        /*001a*/ 	.short	(.L_393 - .L_392)
.L_392:
        /*001c*/ 	.word	0x00000000
        /*0020*/ 	.short	0x0002
        /*0022*/ 	.short	0x0010
        /*0024*/ 	.byte	0x00, 0xf5, 0x21, 0x00


	//----- nvinfo : EIATTR_KPARAM_INFO
	.align		4
.L_393:
        /*0028*/ 	.byte	0x04, 0x17
        /*002a*/ 	.short	(.L_395 - .L_394)
.L_394:
        /*002c*/ 	.word	0x00000000
        /*0030*/ 	.short	0x0001
        /*0032*/ 	.short	0x0008
        /*0034*/ 	.byte	0x00, 0xf0, 0x11, 0x00


	//----- nvinfo : EIATTR_KPARAM_INFO
	.align		4
.L_395:
        /*0038*/ 	.byte	0x04, 0x17
        /*003a*/ 	.short	(.L_397 - .L_396)
.L_396:
        /*003c*/ 	.word	0x00000000
        /*0040*/ 	.short	0x0000
        /*0042*/ 	.short	0x0000
        /*0044*/ 	.byte	0x00, 0xf5, 0x21, 0x00


	//----- nvinfo : EIATTR_SPARSE_MMA_MASK
	.align		4
.L_397:
        /*0048*/ 	.byte	0x03, 0x50
        /*004a*/ 	.short	0x0000


	//----- nvinfo : EIATTR_MAXREG_COUNT
	.align		4
        /*004c*/ 	.byte	0x03, 0x1b
        /*004e*/ 	.short	0x00ff


	//----- nvinfo : EIATTR_MERCURY_ISA_VERSION
	.align		4
        /*0050*/ 	.byte	0x03, 0x5f
        /*0052*/ 	.short	0x0101


	//----- nvinfo : EIATTR_VRC_CTA_INIT_COUNT
	.align		4
        /*0054*/ 	.byte	0x02, 0x4a
	.zero		1
	.zero		1


	//----- nvinfo : EIATTR_EXIT_INSTR_OFFSETS
	.align		4
        /*0058*/ 	.byte	0x04, 0x1c
        /*005a*/ 	.short	(.L_399 - .L_398)


	//   ....[0]....
.L_398:
        /*005c*/ 	.word	0x00000070


	//   ....[1]....
        /*0060*/ 	.word	0x000006d0


	//----- nvinfo : EIATTR_CRS_STACK_SIZE
	.align		4
.L_399:
        /*0064*/ 	.byte	0x04, 0x1e
        /*0066*/ 	.short	(.L_401 - .L_400)
.L_400:
        /*0068*/ 	.word	0x00000000


	//----- nvinfo : EIATTR_CBANK_PARAM_SIZE
	.align		4
.L_401:
        /*006c*/ 	.byte	0x03, 0x19
        /*006e*/ 	.short	0x001c


	//----- nvinfo : EIATTR_PARAM_CBANK
	.align		4
        /*0070*/ 	.byte	0x04, 0x0a
        /*0072*/ 	.short	(.L_403 - .L_402)
	.align		4
.L_402:
        /*0074*/ 	.word	index@(.nv.constant0.pow_scalar_f16)
        /*0078*/ 	.short	0x0380
        /*007a*/ 	.short	0x001c


	//----- nvinfo : EIATTR_SW_WAR
	.align		4
.L_403:
        /*007c*/ 	.byte	0x04, 0x36
        /*007e*/ 	.short	(.L_405 - .L_404)
.L_404:
        /*0080*/ 	.word	0x00000008
.L_405:


//--------------------- .nv.info.div_scalar_f16   --------------------------
	.section	.nv.info.div_scalar_f16,"",@"SHT_CUDA_INFO"
	.sectionflags	@""
	.align	4


	//----- nvinfo : EIATTR_CUDA_API_VERSION
	.align		4
        /*0000*/ 	.byte	0x04, 0x37
        /*0002*/ 	.short	(.L_407 - .L_406)
.L_406:
        /*0004*/ 	.word	0x00000082


	//----- nvinfo : EIATTR_KPARAM_INFO
	.align		4
.L_407:
        /*0008*/ 	.byte	0x04, 0x17
        /*000a*/ 	.short	(.L_409 - .L_408)
.L_408:
        /*000c*/ 	.word	0x00000000
        /*0010*/ 	.short	0x0003
        /*0012*/ 	.short	0x0018
        /*0014*/ 	.byte	0x00, 0xf0, 0x11, 0x00


	//----- nvinfo : EIATTR_KPARAM_INFO
	.align		4
.L_409:
        /*0018*/ 	.byte	0x04, 0x17
        /*001a*/ 	.short	(.L_411 - .L_410)
.L_410:
        /*001c*/ 	.word	0x00000000
        /*0020*/ 	.short	0x0002
        /*0022*/ 	.short	0x0010
        /*0024*/ 	.byte	0x00, 0xf5, 0x21, 0x00


	//----- nvinfo : EIATTR_KPARAM_INFO
	.align		4
.L_411:
        /*0028*/ 	.byte	0x04, 0x17
        /*002a*/ 	.short	(.L_413 - .L_412)
.L_412:
        /*002c*/ 	.word	0x00000000
        /*0030*/ 	.short	0x0001
        /*0032*/ 	.short	0x0008
        /*0034*/ 	.byte	0x00, 0xf0, 0x11, 0x00


	//----- nvinfo : EIATTR_KPARAM_INFO
	.align		4
.L_413:
        /*0038*/ 	.byte	0x04, 0x17
        /*003a*/ 	.short	(.L_415 - .L_414)
.L_414:
        /*003c*/ 	.word	0x00000000
        /*0040*/ 	.short	0x0000
        /*0042*/ 	.short	0x0000
        /*0044*/ 	.byte	0x00, 0xf5, 0x21, 0x00


	//----- nvinfo : EIATTR_SPARSE_MMA_MASK
	.align		4
.L_415:
        /*0048*/ 	.byte	0x03, 0x50
        /*004a*/ 	.short	0x0000


	//----- nvinfo : EIATTR_MAXREG_COUNT
	.align		4
        /*004c*/ 	.byte	0x03, 0x1b
        /*004e*/ 	.short	0x00ff


	//----- nvinfo : EIATTR_MERCURY_ISA_VERSION
	.align		4
        /*0050*/ 	.byte	0x03, 0x5f
        /*0052*/ 	.short	0x0101


	//----- nvinfo : EIATTR_VRC_CTA_INIT_COUNT
	.align		4
        /*0054*/ 	.byte	0x02, 0x4a
	.zero		1
	.zero		1


	//----- nvinfo : EIATTR_EXIT_INSTR_OFFSETS
	.align		4
        /*0058*/ 	.byte	0x04, 0x1c
        /*005a*/ 	.short	(.L_417 - .L_416)


	//   ....[0]....
.L_416:
        /*005c*/ 	.word	0x00000070


	//   ....[1]....
        /*0060*/ 	.word	0x000001c0


	//----- nvinfo : EIATTR_CBANK_PARAM_SIZE
	.align		4
.L_417:
        /*0064*/ 	.byte	0x03, 0x19
        /*0066*/ 	.short	0x001c


	//----- nvinfo : EIATTR_PARAM_CBANK
	.align		4
        /*0068*/ 	.byte	0x04, 0x0a
        /*006a*/ 	.short	(.L_419 - .L_418)
	.align		4
.L_418:
        /*006c*/ 	.word	index@(.nv.constant0.div_scalar_f16)
        /*0070*/ 	.short	0x0380
        /*0072*/ 	.short	0x001c


	//----- nvinfo : EIATTR_SW_WAR
	.align		4
.L_419:
        /*0074*/ 	.byte	0x04, 0x36
        /*0076*/ 	.short	(.L_421 - .L_420)
.L_420:
        /*0078*/ 	.word	0x00000008
.L_421:


//--------------------- .nv.info.mul_scalar_f16   --------------------------
	.section	.nv.info.mul_scalar_f16,"",@"SHT_CUDA_INFO"
	.sectionflags	@""
	.align	4


	//----- nvinfo : EIATTR_CUDA_API_VERSION
	.align		4
        /*0000*/ 	.byte	0x04, 0x37
        /*0002*/ 	.short	(.L_423 - .L_422)
.L_422:
        /*0004*/ 	.word	0x00000082


	//----- nvinfo : EIATTR_KPARAM_INFO
	.align		4
.L_423:
        /*0008*/ 	.byte	0x04, 0x17
        /*000a*/ 	.short	(.L_425 - .L_424)
.L_424:
        /*000c*/ 	.word	0x00000000
        /*0010*/ 	.short	0x0003
        /*0012*/ 	.short	0x0018
        /*0014*/ 	.byte	0x00, 0xf0, 0x11, 0x00


	//----- nvinfo : EIATTR_KPARAM_INFO
	.align		4
.L_425:
        /*0018*/ 	.byte	0x04, 0x17
        /*001a*/ 	.short	(.L_427 - .L_426)
.L_426:
        /*001c*/ 	.word	0x00000000
        /*0020*/ 	.short	0x0002
        /*0022*/ 	.short	0x0010
        /*0024*/ 	.byte	0x00, 0xf5, 0x21, 0x00


	//----- nvinfo : EIATTR_KPARAM_INFO
	.align		4
.L_427:
        /*0028*/ 	.byte	0x04, 0x17
        /*002a*/ 	.short	(.L_429 - .L_428)
.L_428:
        /*002c*/ 	.word	0x00000000
        /*0030*/ 	.short	0x0001
        /*0032*/ 	.short	0x0008
        /*0034*/ 	.byte	0x00, 0xf0, 0x11, 0x00


	//----- nvinfo : EIATTR_KPARAM_INFO
	.align		4
.L_429:
        /*0038*/ 	.byte	0x04, 0x17
        /*003a*/ 	.short	(.L_431 - .L_430)
.L_430:
        /*003c*/ 	.word	0x00000000
        /*0040*/ 	.short	0x0000
        /*0042*/ 	.short	0x0000
        /*0044*/ 	.byte	0x00, 0xf5, 0x21, 0x00


	//----- nvinfo : EIATTR_SPARSE_MMA_MASK
	.align		4
.L_431:
        /*0048*/ 	.byte	0x03, 0x50
        /*004a*/ 	.short	0x0000


	//----- nvinfo : EIATTR_MAXREG_COUNT
	.align		4
        /*004c*/ 	.byte	0x03, 0x1b
        /*004e*/ 	.short	0x00ff


	//----- nvinfo : EIATTR_MERCURY_ISA_VERSION
	.align		4
        /*0050*/ 	.byte	0x03, 0x5f
        /*0052*/ 	.short	0x0101


	//----- nvinfo : EIATTR_VRC_CTA_INIT_COUNT
	.align		4
        /*0054*/ 	.byte	0x02, 0x4a
	.zero		1
	.zero		1


	//----- nvinfo : EIATTR_EXIT_INSTR_OFFSETS
	.align		4
        /*0058*/ 	.byte	0x04, 0x1c
        /*005a*/ 	.short	(.L_433 - .L_432)


	//   ....[0]....
.L_432:
        /*005c*/ 	.word	0x00000070


	//   ....[1]....
        /*0060*/ 	.word	0x00000120


	//----- nvinfo : EIATTR_CBANK_PARAM_SIZE
	.align		4
.L_433:
        /*0064*/ 	.byte	0x03, 0x19
        /*0066*/ 	.short	0x001c


	//----- nvinfo : EIATTR_PARAM_CBANK
	.align		4
        /*0068*/ 	.byte	0x04, 0x0a
        /*006a*/ 	.short	(.L_435 - .L_434)
	.align		4
.L_434:
        /*006c*/ 	.word	index@(.nv.constant0.mul_scalar_f16)
        /*0070*/ 	.short	0x0380
        /*0072*/ 	.short	0x001c


	//----- nvinfo : EIATTR_SW_WAR
	.align		4
.L_435:
        /*0074*/ 	.byte	0x04, 0x36
        /*0076*/ 	.short	(.L_437 - .L_436)
.L_436:
        /*0078*/ 	.word	0x00000008
.L_437:


//--------------------- .nv.info.sub_scalar_f16   --------------------------
	.section	.nv.info.sub_scalar_f16,"",@"SHT_CUDA_INFO"
	.sectionflags	@""
	.align	4


	//----- nvinfo : EIATTR_CUDA_API_VERSION
	.align		4
        /*0000*/ 	.byte	0x04, 0x37
        /*0002*/ 	.short	(.L_439 - .L_438)
.L_438:
        /*0004*/ 	.word	0x00000082


	//----- nvinfo : EIATTR_KPARAM_INFO
	.align		4
.L_439:
        /*0008*/ 	.byte	0x04, 0x17
        /*000a*/ 	.short	(.L_441 - .L_440)
.L_440:
        /*000c*/ 	.word	0x00000000
        /*0010*/ 	.short	0x0003
        /*0012*/ 	.short	0x0018
        /*0014*/ 	.byte	0x00, 0xf0, 0x11, 0x00


	//----- nvinfo : EIATTR_KPARAM_INFO
	.align		4
.L_441:
        /*0018*/ 	.byte	0x04, 0x17
        /*001a*/ 	.short	(.L_443 - .L_442)
.L_442:
        /*001c*/ 	.word	0x00000000
        /*0020*/ 	.short	0x0002
        /*0022*/ 	.short	0x0010
        /*0024*/ 	.byte	0x00, 0xf5, 0x21, 0x00


	//----- nvinfo : EIATTR_KPARAM_INFO
	.align		4
.L_443:
        /*0028*/ 	.byte	0x04, 0x17
        /*002a*/ 	.short	(.L_445 - .L_444)
.L_444:
        /*002c*/ 	.word	0x00000000
        /*0030*/ 	.short	0x0001
        /*0032*/ 	.short	0x0008
        /*0034*/ 	.byte	0x00, 0xf0, 0x11, 0x00


	//----- nvinfo : EIATTR_KPARAM_INFO
	.align		4
.L_445:
        /*0038*/ 	.byte	0x04, 0x17
        /*003a*/ 	.short	(.L_447 - .L_446)
.L_446:
        /*003c*/ 	.word	0x00000000
        /*0040*/ 	.short	0x0000
        /*0042*/ 	.short	0x0000
        /*0044*/ 	.byte	0x00, 0xf5, 0x21, 0x00


	//----- nvinfo : EIATTR_SPARSE_MMA_MASK
	.align		4
.L_447:
        /*0048*/ 	.byte	0x03, 0x50
        /*004a*/ 	.short	0x0000


	//----- nvinfo : EIATTR_MAXREG_COUNT
	.align		4
        /*004c*/ 	.byte	0x03, 0x1b
        /*004e*/ 	.short	0x00ff


	//----- nvinfo : EIATTR_MERCURY_ISA_VERSION
	.align		4
        /*0050*/ 	.byte	0x03, 0x5f
        /*0052*/ 	.short	0x0101


	//----- nvinfo : EIATTR_VRC_CTA_INIT_COUNT
	.align		4
        /*0054*/ 	.byte	0x02, 0x4a
	.zero		1
	.zero		1


	//----- nvinfo : EIATTR_EXIT_INSTR_OFFSETS
	.align		4
        /*0058*/ 	.byte	0x04, 0x1c
        /*005a*/ 	.short	(.L_449 - .L_448)


	//   ....[0]....
.L_448:
        /*005c*/ 	.word	0x00000070


	//   ....[1]....
        /*0060*/ 	.word	0x00000120


	//----- nvinfo : EIATTR_CBANK_PARAM_SIZE
	.align		4
.L_449:
        /*0064*/ 	.byte	0x03, 0x19
        /*0066*/ 	.short	0x001c


	//----- nvinfo : EIATTR_PARAM_CBANK
	.align		4
        /*0068*/ 	.byte	0x04, 0x0a
        /*006a*/ 	.short	(.L_451 - .L_450)
	.align		4
.L_450:
        /*006c*/ 	.word	index@(.nv.constant0.sub_scalar_f16)
        /*0070*/ 	.short	0x0380
        /*0072*/ 	.short	0x001c


	//----- nvinfo : EIATTR_SW_WAR
	.align		4
.L_451:
        /*0074*/ 	.byte	0x04, 0x36
        /*0076*/ 	.short	(.L_453 - .L_452)
.L_452:
        /*0078*/ 	.word	0x00000008
.L_453:


//--------------------- .nv.info.add_scalar_f16   --------------------------
	.section	.nv.info.add_scalar_f16,"",@"SHT_CUDA_INFO"
	.sectionflags	@""
	.align	4


	//----- nvinfo : EIATTR_CUDA_API_VERSION
	.align		4
        /*0000*/ 	.byte	0x04, 0x37
        /*0002*/ 	.short	(.L_455 - .L_454)
.L_454:
        /*0004*/ 	.word	0x00000082


	//----- nvinfo : EIATTR_KPARAM_INFO
	.align		4
.L_455:
        /*0008*/ 	.byte	0x04, 0x17
        /*000a*/ 	.short	(.L_457 - .L_456)
.L_456:
        /*000c*/ 	.word	0x00000000
        /*0010*/ 	.short	0x0003
        /*0012*/ 	.short	0x0018
        /*0014*/ 	.byte	0x00, 0xf0, 0x11, 0x00


	//----- nvinfo : EIATTR_KPARAM_INFO
	.align		4
.L_457:
        /*0018*/ 	.byte	0x04, 0x17
        /*001a*/ 	.short	(.L_459 - .L_458)
.L_458:
        /*001c*/ 	.word	0x00000000
        /*0020*/ 	.short	0x0002
        /*0022*/ 	.short	0x0010
        /*0024*/ 	.byte	0x00, 0xf5, 0x21, 0x00


	//----- nvinfo : EIATTR_KPARAM_INFO
	.align		4
.L_459:
        /*0028*/ 	.byte	0x04, 0x17
        /*002a*/ 	.short	(.L_461 - .L_460)
.L_460:
        /*002c*/ 	.word	0x00000000
        /*0030*/ 	.short	0x0001
        /*0032*/ 	.short	0x0008
        /*0034*/ 	.byte	0x00, 0xf0, 0x11, 0x00


	//----- nvinfo : EIATTR_KPARAM_INFO
	.align		4
.L_461:
        /*0038*/ 	.byte	0x04, 0x17
        /*003a*/ 	.short	(.L_463 - .L_462)
.L_462:
        /*003c*/ 	.word	0x00000000
        /*0040*/ 	.short	0x0000
        /*0042*/ 	.short	0x0000
        /*0044*/ 	.byte	0x00, 0xf5, 0x21, 0x00


	//----- nvinfo : EIATTR_SPARSE_MMA_MASK
	.align		4
.L_463:
        /*0048*/ 	.byte	0x03, 0x50
        /*004a*/ 	.short	0x0000


	//----- nvinfo : EIATTR_MAXREG_COUNT
	.align		4
        /*004c*/ 	.byte	0x03, 0x1b
        /*004e*/ 	.short	0x00ff


	//----- nvinfo : EIATTR_MERCURY_ISA_VERSION
	.align		4
        /*0050*/ 	.byte	0x03, 0x5f
        /*0052*/ 	.short	0x0101


	//----- nvinfo : EIATTR_VRC_CTA_INIT_COUNT
	.align		4
        /*0054*/ 	.byte	0x02, 0x4a
	.zero		1
	.zero		1


	//----- nvinfo : EIATTR_EXIT_INSTR_OFFSETS
	.align		4
        /*0058*/ 	.byte	0x04, 0x1c
        /*005a*/ 	.short	(.L_465 - .L_464)


	//   ....[0]....
.L_464:
        /*005c*/ 	.word	0x00000070


	//   ....[1]....
        /*0060*/ 	.word	0x00000120


	//----- nvinfo : EIATTR_CBANK_PARAM_SIZE
	.align		4
.L_465:
        /*0064*/ 	.byte	0x03, 0x19
        /*0066*/ 	.short	0x001c


	//----- nvinfo : EIATTR_PARAM_CBANK
	.align		4
        /*0068*/ 	.byte	0x04, 0x0a
        /*006a*/ 	.short	(.L_467 - .L_466)
	.align		4
.L_466:
        /*006c*/ 	.word	index@(.nv.constant0.add_scalar_f16)
        /*0070*/ 	.short	0x0380
        /*0072*/ 	.short	0x001c


	//----- nvinfo : EIATTR_SW_WAR
	.align		4
.L_467:
        /*0074*/ 	.byte	0x04, 0x36
        /*0076*/ 	.short	(.L_469 - .L_468)
.L_468:
        /*0078*/ 	.word	0x00000008
.L_469:


//--------------------- .nv.info.pow_scalar_f64   --------------------------
	.section	.nv.info.pow_scalar_f64,"",@"SHT_CUDA_INFO"
	.sectionflags	@""
	.align	4


	//----- nvinfo : EIATTR_CUDA_API_VERSION
	.align		4
        /*0000*/ 	.byte	0x04, 0x37
        /*0002*/ 	.short	(.L_471 - .L_470)
.L_470:
        /*0004*/ 	.word	0x00000082


	//----- nvinfo : EIATTR_KPARAM_INFO
	.align		4
.L_471:
        /*0008*/ 	.byte	0x04, 0x17
        /*000a*/ 	.short	(.L_473 - .L_472)
.L_472:
        /*000c*/ 	.word	0x00000000
        /*0010*/ 	.short	0x0003
        /*0012*/ 	.short	0x0018
        /*0014*/ 	.byte	0x00, 0xf0, 0x11, 0x00


	//----- nvinfo : EIATTR_KPARAM_INFO
	.align		4
.L_473:
        /*0018*/ 	.byte	0x04, 0x17
        /*001a*/ 	.short	(.L_475 - .L_474)
.L_474:
        /*001c*/ 	.word	0x00000000
        /*0020*/ 	.short	0x0002
        /*0022*/ 	.short	0x0010
        /*0024*/ 	.byte	0x00, 0xf5, 0x21, 0x00


	//----- nvinfo : EIATTR_KPARAM_INFO
	.align		4
.L_475:
        /*0028*/ 	.byte	0x04, 0x17
        /*002a*/ 	.short	(.L_477 - .L_476)
.L_476:
        /*002c*/ 	.word	0x00000000
        /*0030*/ 	.short	0x0001
        /*0032*/ 	.short	0x0008
        /*0034*/ 	.byte	0x00, 0xf0, 0x21, 0x00


	//----- nvinfo : EIATTR_KPARAM_INFO
	.align		4
.L_477:
        /*0038*/ 	.byte	0x04, 0x17
        /*003a*/ 	.short	(.L_479 - .L_478)
.L_478:
        /*003c*/ 	.word	0x00000000
        /*0040*/ 	.short	0x0000
        /*0042*/ 	.short	0x0000
        /*0044*/ 	.byte	0x00, 0xf5, 0x21, 0x00


	//----- nvinfo : EIATTR_SPARSE_MMA_MASK
	.align		4
.L_479:
        /*0048*/ 	.byte	0x03, 0x50
        /*004a*/ 	.short	0x0000


	//----- nvinfo : EIATTR_MAXREG_COUNT
	.align		4
        /*004c*/ 	.byte	0x03, 0x1b
        /*004e*/ 	.short	0x00ff


	//----- nvinfo : EIATTR_MERCURY_ISA_VERSION
	.align		4
        /*0050*/ 	.byte	0x03, 0x5f
        /*0052*/ 	.short	0x0101


	//----- nvinfo : EIATTR_VRC_CTA_INIT_COUNT
	.align		4
        /*0054*/ 	.byte	0x02, 0x4a
	.zero		1
	.zero		1


	//----- nvinfo : EIATTR_EXIT_INSTR_OFFSETS
	.align		4
        /*0058*/ 	.byte	0x04, 0x1c
        /*005a*/ 	.short	(.L_481 - .L_480)


	//   ....[0]....
.L_480:
        /*005c*/ 	.word	0x00000070


	//   ....[1]....
        /*0060*/ 	.word	0x000005c0


	//----- nvinfo : EIATTR_CRS_STACK_SIZE
	.align		4
.L_481:
        /*0064*/ 	.byte	0x04, 0x1e
        /*0066*/ 	.short	(.L_483 - .L_482)
.L_482:
        /*0068*/ 	.word	0x00000000


	//----- nvinfo : EIATTR_CBANK_PARAM_SIZE
	.align		4
.L_483:
        /*006c*/ 	.byte	0x03, 0x19
        /*006e*/ 	.short	0x001c


	//----- nvinfo : EIATTR_PARAM_CBANK
	.align		4
        /*0070*/ 	.byte	0x04, 0x0a
        /*0072*/ 	.short	(.L_485 - .L_484)
	.align		4
.L_484:
        /*0074*/ 	.word	index@(.nv.constant0.pow_scalar_f64)
        /*0078*/ 	.short	0x0380
        /*007a*/ 	.short	0x001c


	//----- nvinfo : EIATTR_SW_WAR
	.align		4
.L_485:
        /*007c*/ 	.byte	0x04, 0x36
        /*007e*/ 	.short	(.L_487 - .L_486)
.L_486:
        /*0080*/ 	.word	0x00000008
.L_487:


//--------------------- .nv.info.div_scalar_f64   --------------------------
	.section	.nv.info.div_scalar_f64,"",@"SHT_CUDA_INFO"
	.sectionflags	@""
	.align	4


	//----- nvinfo : EIATTR_CUDA_API_VERSION
	.align		4
        /*0000*/ 	.byte	0x04, 0x37
        /*0002*/ 	.short	(.L_489 - .L_488)
.L_488:
        /*0004*/ 	.word	0x00000082


	//----- nvinfo : EIATTR_KPARAM_INFO
	.align		4
.L_489:
        /*0008*/ 	.byte	0x04, 0x17
        /*000a*/ 	.short	(.L_491 - .L_490)
.L_490:
        /*000c*/ 	.word	0x00000000
        /*0010*/ 	.short	0x0003
        /*0012*/ 	.short	0x0018
        /*0014*/ 	.byte	0x00, 0xf0, 0x11, 0x00


	//----- nvinfo : EIATTR_KPARAM_INFO
	.align		4
.L_491:
        /*0018*/ 	.byte	0x04, 0x17
        /*001a*/ 	.short	(.L_493 - .L_492)
.L_492:
        /*001c*/ 	.word	0x00000000
        /*0020*/ 	.short	0x0002
        /*0022*/ 	.short	0x0010
        /*0024*/ 	.byte	0x00, 0xf5, 0x21, 0x00


	//----- nvinfo : EIATTR_KPARAM_INFO
	.align		4
.L_493:
        /*0028*/ 	.byte	0x04, 0x17
        /*002a*/ 	.short	(.L_495 - .L_494)
.L_494:
        /*002c*/ 	.word	0x00000000
        /*0030*/ 	.short	0x0001
        /*0032*/ 	.short	0x0008
        /*0034*/ 	.byte	0x00, 0xf0, 0x21, 0x00


	//----- nvinfo : EIATTR_KPARAM_INFO
	.align		4
.L_495:
        /*0038*/ 	.byte	0x04, 0x17
        /*003a*/ 	.short	(.L_497 - .L_496)
.L_496:
        /*003c*/ 	.word	0x00000000
        /*0040*/ 	.short	0x0000
        /*0042*/ 	.short	0x0000
        /*0044*/ 	.byte	0x00, 0xf5, 0x21, 0x00


	//----- nvinfo : EIATTR_SPARSE_MMA_MASK
	.align		4
.L_497:
        /*0048*/ 	.byte	0x03, 0x50
        /*004a*/ 	.short	0x0000


	//----- nvinfo : EIATTR_MAXREG_COUNT
	.align		4
        /*004c*/ 	.byte	0x03, 0x1b
        /*004e*/ 	.short	0x00ff


	//----- nvinfo : EIATTR_MERCURY_ISA_VERSION
	.align		4
        /*0050*/ 	.byte	0x03, 0x5f
        /*0052*/ 	.short	0x0101


	//----- nvinfo : EIATTR_VRC_CTA_INIT_COUNT
	.align		4
        /*0054*/ 	.byte	0x02, 0x4a
	.zero		1
	.zero		1


	//----- nvinfo : EIATTR_EXIT_INSTR_OFFSETS
	.align		4
        /*0058*/ 	.byte	0x04, 0x1c
        /*005a*/ 	.short	(.L_499 - .L_498)


	//   ....[0]....
.L_498:
        /*005c*/ 	.word	0x00000070


	//   ....[1]....
        /*0060*/ 	.word	0x00000230


	//----- nvinfo : EIATTR_CRS_STACK_SIZE
	.align		4
.L_499:
        /*0064*/ 	.byte	0x04, 0x1e
        /*0066*/ 	.short	(.L_501 - .L_500)
.L_500:
        /*0068*/ 	.word	0x00000000


	//----- nvinfo : EIATTR_CBANK_PARAM_SIZE
	.align		4
.L_501:
        /*006c*/ 	.byte	0x03, 0x19
        /*006e*/ 	.short	0x001c


	//----- nvinfo : EIATTR_PARAM_CBANK
	.align		4
        /*0070*/ 	.byte	0x04, 0x0a
        /*0072*/ 	.short	(.L_503 - .L_502)
	.align		4
.L_502:
        /*0074*/ 	.word	index@(.nv.constant0.div_scalar_f64)
        /*0078*/ 	.short	0x0380
        /*007a*/ 	.short	0x001c


	//----- nvinfo : EIATTR_SW_WAR
	.align		4
.L_503:
        /*007c*/ 	.byte	0x04, 0x36
        /*007e*/ 	.short	(.L_505 - .L_504)
.L_504:
        /*0080*/ 	.word	0x00000008
.L_505:


//--------------------- .nv.info.mul_scalar_f64   --------------------------
	.section	.nv.info.mul_scalar_f64,"",@"SHT_CUDA_INFO"
	.sectionflags	@""
	.align	4


	//----- nvinfo : EIATTR_CUDA_API_VERSION
	.align		4
        /*0000*/ 	.byte	0x04, 0x37
        /*0002*/ 	.short	(.L_507 - .L_506)
.L_506:
        /*0004*/ 	.word	0x00000082


	//----- nvinfo : EIATTR_KPARAM_INFO
	.align		4
.L_507:
        /*0008*/ 	.byte	0x04, 0x17
        /*000a*/ 	.short	(.L_509 - .L_508)
.L_508:
        /*000c*/ 	.word	0x00000000
        /*0010*/ 	.short	0x0003
        /*0012*/ 	.short	0x0018
        /*0014*/ 	.byte	0x00, 0xf0, 0x11, 0x00


	//----- nvinfo : EIATTR_KPARAM_INFO
	.align		4
.L_509:
        /*0018*/ 	.byte	0x04, 0x17
        /*001a*/ 	.short	(.L_511 - .L_510)
.L_510:
        /*001c*/ 	.word	0x00000000
        /*0020*/ 	.short	0x0002
        /*0022*/ 	.short	0x0010
        /*0024*/ 	.byte	0x00, 0xf5, 0x21, 0x00


	//----- nvinfo : EIATTR_KPARAM_INFO
	.align		4
.L_511:
        /*0028*/ 	.byte	0x04, 0x17
        /*002a*/ 	.short	(.L_513 - .L_512)
.L_512:
        /*002c*/ 	.word	0x00000000
        /*0030*/ 	.short	0x0001
        /*0032*/ 	.short	0x0008
        /*0034*/ 	.byte	0x00, 0xf0, 0x21, 0x00


	//----- nvinfo : EIATTR_KPARAM_INFO
	.align		4
.L_513:
        /*0038*/ 	.byte	0x04, 0x17
        /*003a*/ 	.short	(.L_515 - .L_514)
.L_514:
        /*003c*/ 	.word	0x00000000
        /*0040*/ 	.short	0x0000
        /*0042*/ 	.short	0x0000
        /*0044*/ 	.byte	0x00, 0xf5, 0x21, 0x00


	//----- nvinfo : EIATTR_SPARSE_MMA_MASK
	.align		4
.L_515:
        /*0048*/ 	.byte	0x03, 0x50
        /*004a*/ 	.short	0x0000


	//----- nvinfo : EIATTR_MAXREG_COUNT
	.align		4
        /*004c*/ 	.byte	0x03, 0x1b
        /*004e*/ 	.short	0x00ff


	//----- nvinfo : EIATTR_MERCURY_ISA_VERSION
	.align		4
        /*0050*/ 	.byte	0x03, 0x5f
        /*0052*/ 	.short	0x0101


	//----- nvinfo : EIATTR_VRC_CTA_INIT_COUNT
	.align		4
        /*0054*/ 	.byte	0x02, 0x4a
	.zero		1
	.zero		1


	//----- nvinfo : EIATTR_EXIT_INSTR_OFFSETS
	.align		4
        /*0058*/ 	.byte	0x04, 0x1c
        /*005a*/ 	.short	(.L_517 - .L_516)


	//   ....[0]....
.L_516:
        /*005c*/ 	.word	0x00000070


	//   ....[1]....
        /*0060*/ 	.word	0x00000110


	//----- nvinfo : EIATTR_CBANK_PARAM_SIZE
	.align		4
.L_517:
        /*0064*/ 	.byte	0x03, 0x19
        /*0066*/ 	.short	0x001c


	//----- nvinfo : EIATTR_PARAM_CBANK
	.align		4
        /*0068*/ 	.byte	0x04, 0x0a
        /*006a*/ 	.short	(.L_519 - .L_518)
	.align		4
.L_518:
        /*006c*/ 	.word	index@(.nv.constant0.mul_scalar_f64)
        /*0070*/ 	.short	0x0380
        /*0072*/ 	.short	0x001c


	//----- nvinfo : EIATTR_SW_WAR
	.align		4
.L_519:
        /*0074*/ 	.byte	0x04, 0x36
        /*0076*/ 	.short	(.L_521 - .L_520)
.L_520:
        /*0078*/ 	.word	0x00000008
.L_521:


//--------------------- .nv.info.sub_scalar_f64   --------------------------
	.section	.nv.info.sub_scalar_f64,"",@"SHT_CUDA_INFO"
	.sectionflags	@""
	.align	4


	//----- nvinfo : EIATTR_CUDA_API_VERSION
	.align		4
        /*0000*/ 	.byte	0x04, 0x37
        /*0002*/ 	.short	(.L_523 - .L_522)
.L_522:
        /*0004*/ 	.word	0x00000082


	//----- nvinfo : EIATTR_KPARAM_INFO
	.align		4
.L_523:
        /*0008*/ 	.byte	0x04, 0x17
        /*000a*/ 	.short	(.L_525 - .L_524)
.L_524:
        /*000c*/ 	.word	0x00000000
        /*0010*/ 	.short	0x0003
        /*0012*/ 	.short	0x0018
        /*0014*/ 	.byte	0x00, 0xf0, 0x11, 0x00


	//----- nvinfo : EIATTR_KPARAM_INFO
	.align		4
.L_525:
        /*0018*/ 	.byte	0x04, 0x17
        /*001a*/ 	.short	(.L_527 - .L_526)
.L_526:
        /*001c*/ 	.word	0x00000000
        /*0020*/ 	.short	0x0002
        /*0022*/ 	.short	0x0010
        /*0024*/ 	.byte	0x00, 0xf5, 0x21, 0x00


	//----- nvinfo : EIATTR_KPARAM_INFO
	.align		4
.L_527:
        /*0028*/ 	.byte	0x04, 0x17
        /*002a*/ 	.short	(.L_529 - .L_528)
.L_528:
        /*002c*/ 	.word	0x00000000
        /*0030*/ 	.short	0x0001
        /*0032*/ 	.short	0x0008
        /*0034*/ 	.byte	0x00, 0xf0, 0x21, 0x00


	//----- nvinfo : EIATTR_KPARAM_INFO
	.align		4
.L_529:
        /*0038*/ 	.byte	0x04, 0x17
        /*003a*/ 	.short	(.L_531 - .L_530)
.L_530:
        /*003c*/ 	.word	0x00000000
        /*0040*/ 	.short	0x0000
        /*0042*/ 	.short	0x0000
        /*0044*/ 	.byte	0x00, 0xf5, 0x21, 0x00


	//----- nvinfo : EIATTR_SPARSE_MMA_MASK
	.align		4
.L_531:
        /*0048*/ 	.byte	0x03, 0x50
        /*004a*/ 	.short	0x0000


	//----- nvinfo : EIATTR_MAXREG_COUNT
	.align		4
        /*004c*/ 	.byte	0x03, 0x1b
        /*004e*/ 	.short	0x00ff


	//----- nvinfo : EIATTR_MERCURY_ISA_VERSION
	.align		4
        /*0050*/ 	.byte	0x03, 0x5f
        /*0052*/ 	.short	0x0101


	//----- nvinfo : EIATTR_VRC_CTA_INIT_COUNT
	.align		4
        /*0054*/ 	.byte	0x02, 0x4a
	.zero		1
	.zero		1


	//----- nvinfo : EIATTR_EXIT_INSTR_OFFSETS
	.align		4
        /*0058*/ 	.byte	0x04, 0x1c
        /*005a*/ 	.short	(.L_533 - .L_532)


	//   ....[0]....
.L_532:
        /*005c*/ 	.word	0x00000070


	//   ....[1]....
        /*0060*/ 	.word	0x00000110


	//----- nvinfo : EIATTR_CBANK_PARAM_SIZE
	.align		4
.L_533:
        /*0064*/ 	.byte	0x03, 0x19
        /*0066*/ 	.short	0x001c


	//----- nvinfo : EIATTR_PARAM_CBANK
	.align		4
        /*0068*/ 	.byte	0x04, 0x0a
        /*006a*/ 	.short	(.L_535 - .L_534)
	.align		4
.L_534:
        /*006c*/ 	.word	index@(.nv.constant0.sub_scalar_f64)
        /*0070*/ 	.short	0x0380
        /*0072*/ 	.short	0x001c


	//----- nvinfo : EIATTR_SW_WAR
	.align		4
.L_535:
        /*0074*/ 	.byte	0x04, 0x36
        /*0076*/ 	.short	(.L_537 - .L_536)
.L_536:
        /*0078*/ 	.word	0x00000008
.L_537:


//--------------------- .nv.info.add_scalar_f64   --------------------------
	.section	.nv.info.add_scalar_f64,"",@"SHT_CUDA_INFO"
	.sectionflags	@""
	.align	4


	//----- nvinfo : EIATTR_CUDA_API_VERSION
	.align		4
        /*0000*/ 	.byte	0x04, 0x37
        /*0002*/ 	.short	(.L_539 - .L_538)
.L_538:
        /*0004*/ 	.word	0x00000082


	//----- nvinfo : EIATTR_KPARAM_INFO
	.align		4
.L_539:
        /*0008*/ 	.byte	0x04, 0x17
        /*000a*/ 	.short	(.L_541 - .L_540)
.L_540:
        /*000c*/ 	.word	0x00000000
        /*0010*/ 	.short	0x0003
        /*0012*/ 	.short	0x0018
        /*0014*/ 	.byte	0x00, 0xf0, 0x11, 0x00


	//----- nvinfo : EIATTR_KPARAM_INFO
	.align		4
.L_541:
        /*0018*/ 	.byte	0x04, 0x17
        /*001a*/ 	.short	(.L_543 - .L_542)
.L_542:
        /*001c*/ 	.word	0x00000000
        /*0020*/ 	.short	0x0002
        /*0022*/ 	.short	0x0010
        /*0024*/ 	.byte	0x00, 0xf5, 0x21, 0x00


	//----- nvinfo : EIATTR_KPARAM_INFO
	.align		4
.L_543:
        /*0028*/ 	.byte	0x04, 0x17
        /*002a*/ 	.short	(.L_545 - .L_544)
.L_544:
        /*002c*/ 	.word	0x00000000
        /*0030*/ 	.short	0x0001
        /*0032*/ 	.short	0x0008
        /*0034*/ 	.byte	0x00, 0xf0, 0x21, 0x00


	//----- nvinfo : EIATTR_KPARAM_INFO
	.align		4
.L_545:
        /*0038*/ 	.byte	0x04, 0x17
        /*003a*/ 	.short	(.L_547 - .L_546)
.L_546:
        /*003c*/ 	.word	0x00000000
        /*0040*/ 	.short	0x0000
        /*0042*/ 	.short	0x0000
        /*0044*/ 	.byte	0x00, 0xf5, 0x21, 0x00


	//----- nvinfo : EIATTR_SPARSE_MMA_MASK
	.align		4
.L_547:
        /*0048*/ 	.byte	0x03, 0x50
        /*004a*/ 	.short	0x0000


	//----- nvinfo : EIATTR_MAXREG_COUNT
	.align		4
        /*004c*/ 	.byte	0x03, 0x1b
        /*004e*/ 	.short	0x00ff


	//----- nvinfo : EIATTR_MERCURY_ISA_VERSION
	.align		4
        /*0050*/ 	.byte	0x03, 0x5f
        /*0052*/ 	.short	0x0101


	//----- nvinfo : EIATTR_VRC_CTA_INIT_COUNT
	.align		4
        /*0054*/ 	.byte	0x02, 0x4a
	.zero		1
	.zero		1


	//----- nvinfo : EIATTR_EXIT_INSTR_OFFSETS
	.align		4
        /*0058*/ 	.byte	0x04, 0x1c
        /*005a*/ 	.short	(.L_549 - .L_548)


	//   ....[0]....
.L_548:
        /*005c*/ 	.word	0x00000070


	//   ....[1]....
        /*0060*/ 	.word	0x00000110


	//----- nvinfo : EIATTR_CBANK_PARAM_SIZE
	.align		4
.L_549:
        /*0064*/ 	.byte	0x03, 0x19
        /*0066*/ 	.short	0x001c


	//----- nvinfo : EIATTR_PARAM_CBANK
	.align		4
        /*0068*/ 	.byte	0x04, 0x0a
        /*006a*/ 	.short	(.L_551 - .L_550)
	.align		4
.L_550:
        /*006c*/ 	.word	index@(.nv.constant0.add_scalar_f64)
        /*0070*/ 	.short	0x0380
        /*0072*/ 	.short	0x001c


	//----- nvinfo : EIATTR_SW_WAR
	.align		4
.L_551:
        /*0074*/ 	.byte	0x04, 0x36
        /*0076*/ 	.short	(.L_553 - .L_552)
.L_552:
        /*0078*/ 	.word	0x00000008
.L_553:


//--------------------- .nv.info.pow_scalar_f32   --------------------------
	.section	.nv.info.pow_scalar_f32,"",@"SHT_CUDA_INFO"
	.sectionflags	@""
	.align	4


	//----- nvinfo : EIATTR_CUDA_API_VERSION
	.align		4
        /*0000*/ 	.byte	0x04, 0x37
        /*0002*/ 	.short	(.L_555 - .L_554)
.L_554:
        /*0004*/ 	.word	0x00000082


	//----- nvinfo : EIATTR_KPARAM_INFO
	.align		4
.L_555:
        /*0008*/ 	.byte	0x04, 0x17
        /*000a*/ 	.short	(.L_557 - .L_556)
.L_556:
        /*000c*/ 	.word	0x00000000
        /*0010*/ 	.short	0x0003
        /*0012*/ 	.short	0x0018
        /*0014*/ 	.byte	0x00, 0xf0, 0x11, 0x00


	//----- nvinfo : EIATTR_KPARAM_INFO
	.align		4
.L_557:
        /*0018*/ 	.byte	0x04, 0x17
        /*001a*/ 	.short	(.L_559 - .L_558)
.L_558:
        /*001c*/ 	.word	0x00000000
        /*0020*/ 	.short	0x0002
        /*0022*/ 	.short	0x0010
        /*0024*/ 	.byte	0x00, 0xf5, 0x21, 0x00


	//----- nvinfo : EIATTR_KPARAM_INFO
	.align		4
.L_559:
        /*0028*/ 	.byte	0x04, 0x17
        /*002a*/ 	.short	(.L_561 - .L_560)
.L_560:
        /*002c*/ 	.word	0x00000000
        /*0030*/ 	.short	0x0001
        /*0032*/ 	.short	0x0008
        /*0034*/ 	.byte	0x00, 0xf0, 0x11, 0x00


	//----- nvinfo : EIATTR_KPARAM_INFO
	.align		4
.L_561:
        /*0038*/ 	.byte	0x04, 0x17
        /*003a*/ 	.short	(.L_563 - .L_562)
.L_562:
        /*003c*/ 	.word	0x00000000
        /*0040*/ 	.short	0x0000
        /*0042*/ 	.short	0x0000
        /*0044*/ 	.byte	0x00, 0xf5, 0x21, 0x00


	//----- nvinfo : EIATTR_SPARSE_MMA_MASK
	.align		4
.L_563:
        /*0048*/ 	.byte	0x03, 0x50
        /*004a*/ 	.short	0x0000


	//----- nvinfo : EIATTR_MAXREG_COUNT
	.align		4
        /*004c*/ 	.byte	0x03, 0x1b
        /*004e*/ 	.short	0x00ff


	//----- nvinfo : EIATTR_MERCURY_ISA_VERSION
	.align		4
        /*0050*/ 	.byte	0x03, 0x5f
        /*0052*/ 	.short	0x0101


	//----- nvinfo : EIATTR_VRC_CTA_INIT_COUNT
	.align		4
        /*0054*/ 	.byte	0x02, 0x4a
	.zero		1
	.zero		1


	//----- nvinfo : EIATTR_EXIT_INSTR_OFFSETS
	.align		4
        /*0058*/ 	.byte	0x04, 0x1c
        /*005a*/ 	.short	(.L_565 - .L_564)


	//   ....[0]....
.L_564:
        /*005c*/ 	.word	0x00000070


	//   ....[1]....
        /*0060*/ 	.word	0x000006b0


	//----- nvinfo : EIATTR_CRS_STACK_SIZE
	.align		4
.L_565:
        /*0064*/ 	.byte	0x04, 0x1e
        /*0066*/ 	.short	(.L_567 - .L_566)
.L_566:
        /*0068*/ 	.word	0x00000000


	//----- nvinfo : EIATTR_CBANK_PARAM_SIZE
	.align		4
.L_567:
        /*006c*/ 	.byte	0x03, 0x19
        /*006e*/ 	.short	0x001c


	//----- nvinfo : EIATTR_PARAM_CBANK
	.align		4
        /*0070*/ 	.byte	0x04, 0x0a
        /*0072*/ 	.short	(.L_569 - .L_568)
	.align		4
.L_568:
        /*0074*/ 	.word	index@(.nv.constant0.pow_scalar_f32)
        /*0078*/ 	.short	0x0380
        /*007a*/ 	.short	0x001c


	//----- nvinfo : EIATTR_SW_WAR
	.align		4
.L_569:
        /*007c*/ 	.byte	0x04, 0x36
        /*007e*/ 	.short	(.L_571 - .L_570)
.L_570:
        /*0080*/ 	.word	0x00000008
.L_571:


//--------------------- .nv.info.div_scalar_f32   --------------------------
	.section	.nv.info.div_scalar_f32,"",@"SHT_CUDA_INFO"
	.sectionflags	@""
	.align	4


	//----- nvinfo : EIATTR_CUDA_API_VERSION
	.align		4
        /*0000*/ 	.byte	0x04, 0x37
        /*0002*/ 	.short	(.L_573 - .L_572)
.L_572:
        /*0004*/ 	.word	0x00000082


	//----- nvinfo : EIATTR_KPARAM_INFO
	.align		4
.L_573:
        /*0008*/ 	.byte	0x04, 0x17
        /*000a*/ 	.short	(.L_575 - .L_574)
.L_574:
        /*000c*/ 	.word	0x00000000
        /*0010*/ 	.short	0x0003
        /*0012*/ 	.short	0x0018
        /*0014*/ 	.byte	0x00, 0xf0, 0x11, 0x00


	//----- nvinfo : EIATTR_KPARAM_INFO
	.align		4
.L_575:
        /*0018*/ 	.byte	0x04, 0x17
        /*001a*/ 	.short	(.L_577 - .L_576)
.L_576:
        /*001c*/ 	.word	0x00000000
        /*0020*/ 	.short	0x0002
        /*0022*/ 	.short	0x0010
        /*0024*/ 	.byte	0x00, 0xf5, 0x21, 0x00


	//----- nvinfo : EIATTR_KPARAM_INFO
	.align		4
.L_577:
        /*0028*/ 	.byte	0x04, 0x17
        /*002a*/ 	.short	(.L_579 - .L_578)
.L_578:
        /*002c*/ 	.word	0x00000000
        /*0030*/ 	.short	0x0001
        /*0032*/ 	.short	0x0008
        /*0034*/ 	.byte	0x00, 0xf0, 0x11, 0x00


	//----- nvinfo : EIATTR_KPARAM_INFO
	.align		4
.L_579:
        /*0038*/ 	.byte	0x04, 0x17
        /*003a*/ 	.short	(.L_581 - .L_580)
.L_580:
        /*003c*/ 	.word	0x00000000
        /*0040*/ 	.short	0x0000
        /*0042*/ 	.short	0x0000
        /*0044*/ 	.byte	0x00, 0xf5, 0x21, 0x00


	//----- nvinfo : EIATTR_SPARSE_MMA_MASK
	.align		4
.L_581:
        /*0048*/ 	.byte	0x03, 0x50
        /*004a*/ 	.short	0x0000


	//----- nvinfo : EIATTR_MAXREG_COUNT
	.align		4
        /*004c*/ 	.byte	0x03, 0x1b
        /*004e*/ 	.short	0x00ff


	//----- nvinfo : EIATTR_MERCURY_ISA_VERSION
	.align		4
        /*0050*/ 	.byte	0x03, 0x5f
        /*0052*/ 	.short	0x0101


	//----- nvinfo : EIATTR_VRC_CTA_INIT_COUNT
	.align		4
        /*0054*/ 	.byte	0x02, 0x4a
	.zero		1
	.zero		1


	//----- nvinfo : EIATTR_EXIT_INSTR_OFFSETS
	.align		4
        /*0058*/ 	.byte	0x04, 0x1c
        /*005a*/ 	.short	(.L_583 - .L_582)


	//   ....[0]....
.L_582:
        /*005c*/ 	.word	0x00000070


	//   ....[1]....
        /*0060*/ 	.word	0x000001d0


	//----- nvinfo : EIATTR_CRS_STACK_SIZE
	.align		4
.L_583:
        /*0064*/ 	.byte	0x04, 0x1e
        /*0066*/ 	.short	(.L_585 - .L_584)
.L_584:
        /*0068*/ 	.word	0x00000000


	//----- nvinfo : EIATTR_CBANK_PARAM_SIZE
	.align		4
.L_585:
        /*006c*/ 	.byte	0x03, 0x19
        /*006e*/ 	.short	0x001c


	//----- nvinfo : EIATTR_PARAM_CBANK
	.align		4
        /*0070*/ 	.byte	0x04, 0x0a
        /*0072*/ 	.short	(.L_587 - .L_586)
	.align		4
.L_586:
        /*0074*/ 	.word	index@(.nv.constant0.div_scalar_f32)
        /*0078*/ 	.short	0x0380
        /*007a*/ 	.short	0x001c


	//----- nvinfo : EIATTR_SW_WAR
	.align		4
.L_587:
        /*007c*/ 	.byte	0x04, 0x36
        /*007e*/ 	.short	(.L_589 - .L_588)
.L_588:
        /*0080*/ 	.word	0x00000008
.L_589:


//--------------------- .nv.info.mul_scalar_f32   --------------------------
	.section	.nv.info.mul_scalar_f32,"",@"SHT_CUDA_INFO"
	.sectionflags	@""
	.align	4


	//----- nvinfo : EIATTR_CUDA_API_VERSION
	.align		4
        /*0000*/ 	.byte	0x04, 0x37
        /*0002*/ 	.short	(.L_591 - .L_590)
.L_590:
        /*0004*/ 	.word	0x00000082


	//----- nvinfo : EIATTR_KPARAM_INFO
	.align		4
.L_591:
        /*0008*/ 	.byte	0x04, 0x17
        /*000a*/ 	.short	(.L_593 - .L_592)
.L_592:
        /*000c*/ 	.word	0x00000000
        /*0010*/ 	.short	0x0003
        /*0012*/ 	.short	0x0018
        /*0014*/ 	.byte	0x00, 0xf0, 0x11, 0x00


	//----- nvinfo : EIATTR_KPARAM_INFO
	.align		4
.L_593:
        /*0018*/ 	.byte	0x04, 0x17
        /*001a*/ 	.short	(.L_595 - .L_594)
.L_594:
        /*001c*/ 	.word	0x00000000
        /*0020*/ 	.short	0x0002
        /*0022*/ 	.short	0x0010
        /*0024*/ 	.byte	0x00, 0xf5, 0x21, 0x00


	//----- nvinfo : EIATTR_KPARAM_INFO
	.align		4
.L_595:
        /*0028*/ 	.byte	0x04, 0x17
        /*002a*/ 	.short	(.L_597 - .L_596)
.L_596:
        /*002c*/ 	.word	0x00000000
        /*0030*/ 	.short	0x0001
        /*0032*/ 	.short	0x0008
        /*0034*/ 	.byte	0x00, 0xf0, 0x11, 0x00


	//----- nvinfo : EIATTR_KPARAM_INFO
	.align		4
.L_597:
        /*0038*/ 	.byte	0x04, 0x17
        /*003a*/ 	.short	(.L_599 - .L_598)
.L_598:
        /*003c*/ 	.word	0x00000000
        /*0040*/ 	.short	0x0000
        /*0042*/ 	.short	0x0000
        /*0044*/ 	.byte	0x00, 0xf5, 0x21, 0x00


	//----- nvinfo : EIATTR_SPARSE_MMA_MASK
	.align		4
.L_599:
        /*0048*/ 	.byte	0x03, 0x50
        /*004a*/ 	.short	0x0000


	//----- nvinfo : EIATTR_MAXREG_COUNT
	.align		4
        /*004c*/ 	.byte	0x03, 0x1b
        /*004e*/ 	.short	0x00ff


	//----- nvinfo : EIATTR_MERCURY_ISA_VERSION
	.align		4
        /*0050*/ 	.byte	0x03, 0x5f
        /*0052*/ 	.short	0x0101


	//----- nvinfo : EIATTR_VRC_CTA_INIT_COUNT
	.align		4
        /*0054*/ 	.byte	0x02, 0x4a
	.zero		1
	.zero		1


	//----- nvinfo : EIATTR_EXIT_INSTR_OFFSETS
	.align		4
        /*0058*/ 	.byte	0x04, 0x1c
        /*005a*/ 	.short	(.L_601 - .L_600)


	//   ....[0]....
.L_600:
        /*005c*/ 	.word	0x00000070


	//   ....[1]....
        /*0060*/ 	.word	0x00000110


	//----- nvinfo : EIATTR_CBANK_PARAM_SIZE
	.align		4
.L_601:
        /*0064*/ 	.byte	0x03, 0x19
        /*0066*/ 	.short	0x001c


	//----- nvinfo : EIATTR_PARAM_CBANK
	.align		4
        /*0068*/ 	.byte	0x04, 0x0a
        /*006a*/ 	.short	(.L_603 - .L_602)
	.align		4
.L_602:
        /*006c*/ 	.word	index@(.nv.constant0.mul_scalar_f32)
        /*0070*/ 	.short	0x0380
        /*0072*/ 	.short	0x001c


	//----- nvinfo : EIATTR_SW_WAR
	.align		4
.L_603:
        /*0074*/ 	.byte	0x04, 0x36
        /*0076*/ 	.short	(.L_605 - .L_604)
.L_604:
        /*0078*/ 	.word	0x00000008
.L_605:


//--------------------- .nv.info.sub_scalar_f32   --------------------------
	.section	.nv.info.sub_scalar_f32,"",@"SHT_CUDA_INFO"
	.sectionflags	@""
	.align	4


	//----- nvinfo : EIATTR_CUDA_API_VERSION
	.align		4
        /*0000*/ 	.byte	0x04, 0x37
        /*0002*/ 	.short	(.L_607 - .L_606)
.L_606:
        /*0004*/ 	.word	0x00000082


	//----- nvinfo : EIATTR_KPARAM_INFO
	.align		4
.L_607:
        /*0008*/ 	.byte	0x04, 0x17
        /*000a*/ 	.short	(.L_609 - .L_608)
.L_608:
        /*000c*/ 	.word	0x00000000
        /*0010*/ 	.short	0x0003
        /*0012*/ 	.short	0x0018
        /*0014*/ 	.byte	0x00, 0xf0, 0x11, 0x00


	//----- nvinfo : EIATTR_KPARAM_INFO
	.align		4
.L_609:
        /*0018*/ 	.byte	0x04, 0x17
        /*001a*/ 	.short	(.L_611 - .L_610)
.L_610:
        /*001c*/ 	.word	0x00000000
        /*0020*/ 	.short	0x0002
        /*0022*/ 	.short	0x0010
        /*0024*/ 	.byte	0x00, 0xf5, 0x21, 0x00


	//----- nvinfo : EIATTR_KPARAM_INFO
	.align		4
.L_611:
        /*0028*/ 	.byte	0x04, 0x17
        /*002a*/ 	.short	(.L_613 - .L_612)
.L_612:
        /*002c*/ 	.word	0x00000000
        /*0030*/ 	.short	0x0001
        /*0032*/ 	.short	0x0008
        /*0034*/ 	.byte	0x00, 0xf0, 0x11, 0x00


	//----- nvinfo : EIATTR_KPARAM_INFO
	.align		4
.L_613:
        /*0038*/ 	.byte	0x04, 0x17
        /*003a*/ 	.short	(.L_615 - .L_614)
.L_614:
        /*003c*/ 	.word	0x00000000
        /*0040*/ 	.short	0x0000
        /*0042*/ 	.short	0x0000
        /*0044*/ 	.byte	0x00, 0xf5, 0x21, 0x00


	//----- nvinfo : EIATTR_SPARSE_MMA_MASK
	.align		4
.L_615:
        /*0048*/ 	.byte	0x03, 0x50
        /*004a*/ 	.short	0x0000


	//----- nvinfo : EIATTR_MAXREG_COUNT
	.align		4
        /*004c*/ 	.byte	0x03, 0x1b
        /*004e*/ 	.short	0x00ff


	//----- nvinfo : EIATTR_MERCURY_ISA_VERSION
	.align		4
        /*0050*/ 	.byte	0x03, 0x5f
        /*0052*/ 	.short	0x0101


	//----- nvinfo : EIATTR_VRC_CTA_INIT_COUNT
	.align		4
        /*0054*/ 	.byte	0x02, 0x4a
	.zero		1
	.zero		1


	//----- nvinfo : EIATTR_EXIT_INSTR_OFFSETS
	.align		4
        /*0058*/ 	.byte	0x04, 0x1c
        /*005a*/ 	.short	(.L_617 - .L_616)


	//   ....[0]....
.L_616:
        /*005c*/ 	.word	0x00000070


	//   ....[1]....
        /*0060*/ 	.word	0x00000110


	//----- nvinfo : EIATTR_CBANK_PARAM_SIZE
	.align		4
.L_617:
        /*0064*/ 	.byte	0x03, 0x19
        /*0066*/ 	.short	0x001c


	//----- nvinfo : EIATTR_PARAM_CBANK
	.align		4
        /*0068*/ 	.byte	0x04, 0x0a
        /*006a*/ 	.short	(.L_619 - .L_618)
	.align		4
.L_618:
        /*006c*/ 	.word	index@(.nv.constant0.sub_scalar_f32)
        /*0070*/ 	.short	0x0380
        /*0072*/ 	.short	0x001c


	//----- nvinfo : EIATTR_SW_WAR
	.align		4
.L_619:
        /*0074*/ 	.byte	0x04, 0x36
        /*0076*/ 	.short	(.L_621 - .L_620)
.L_620:
        /*0078*/ 	.word	0x00000008
.L_621:


//--------------------- .nv.info.add_scalar_f32   --------------------------
	.section	.nv.info.add_scalar_f32,"",@"SHT_CUDA_INFO"
	.sectionflags	@""
	.align	4


	//----- nvinfo : EIATTR_CUDA_API_VERSION
	.align		4
        /*0000*/ 	.byte	0x04, 0x37
        /*0002*/ 	.short	(.L_623 - .L_622)
.L_622:
        /*0004*/ 	.word	0x00000082


	//----- nvinfo : EIATTR_KPARAM_INFO
	.align		4
.L_623:
        /*0008*/ 	.byte	0x04, 0x17
        /*000a*/ 	.short	(.L_625 - .L_624)
.L_624:
        /*000c*/ 	.word	0x00000000
        /*0010*/ 	.short	0x0003
        /*0012*/ 	.short	0x0018
        /*0014*/ 	.byte	0x00, 0xf0, 0x11, 0x00


	//----- nvinfo : EIATTR_KPARAM_INFO
	.align		4
.L_625:
        /*0018*/ 	.byte	0x04, 0x17
        /*001a*/ 	.short	(.L_627 - .L_626)
.L_626:
        /*001c*/ 	.word	0x00000000
        /*0020*/ 	.short	0x0002
        /*0022*/ 	.short	0x0010
        /*0024*/ 	.byte	0x00, 0xf5, 0x21, 0x00


	//----- nvinfo : EIATTR_KPARAM_INFO
	.align		4
.L_627:
        /*0028*/ 	.byte	0x04, 0x17
        /*002a*/ 	.short	(.L_629 - .L_628)
.L_628:
        /*002c*/ 	.word	0x00000000
        /*0030*/ 	.short	0x0001
        /*0032*/ 	.short	0x0008
        /*0034*/ 	.byte	0x00, 0xf0, 0x11, 0x00


	//----- nvinfo : EIATTR_KPARAM_INFO
	.align		4
.L_629:
        /*0038*/ 	.byte	0x04, 0x17
        /*003a*/ 	.short	(.L_631 - .L_630)
.L_630:
        /*003c*/ 	.word	0x00000000
        /*0040*/ 	.short	0x0000
        /*0042*/ 	.short	0x0000
        /*0044*/ 	.byte	0x00, 0xf5, 0x21, 0x00


	//----- nvinfo : EIATTR_SPARSE_MMA_MASK
	.align		4
.L_631:
        /*0048*/ 	.byte	0x03, 0x50
        /*004a*/ 	.short	0x0000


	//----- nvinfo : EIATTR_MAXREG_COUNT
	.align		4
        /*004c*/ 	.byte	0x03, 0x1b
        /*004e*/ 	.short	0x00ff


	//----- nvinfo : EIATTR_MERCURY_ISA_VERSION
	.align		4
        /*0050*/ 	.byte	0x03, 0x5f
        /*0052*/ 	.short	0x0101


	//----- nvinfo : EIATTR_VRC_CTA_INIT_COUNT
	.align		4
        /*0054*/ 	.byte	0x02, 0x4a
	.zero		1
	.zero		1


	//----- nvinfo : EIATTR_EXIT_INSTR_OFFSETS
	.align		4
        /*0058*/ 	.byte	0x04, 0x1c
        /*005a*/ 	.short	(.L_633 - .L_632)


	//   ....[0]....
.L_632:
        /*005c*/ 	.word	0x00000070


	//   ....[1]....
        /*0060*/ 	.word	0x00000110


	//----- nvinfo : EIATTR_CBANK_PARAM_SIZE
	.align		4
.L_633:
        /*0064*/ 	.byte	0x03, 0x19
        /*0066*/ 	.short	0x001c


	//----- nvinfo : EIATTR_PARAM_CBANK
	.align		4
        /*0068*/ 	.byte	0x04, 0x0a
        /*006a*/ 	.short	(.L_635 - .L_634)
	.align		4
.L_634:
        /*006c*/ 	.word	index@(.nv.constant0.add_scalar_f32)
        /*0070*/ 	.short	0x0380
        /*0072*/ 	.short	0x001c


	//----- nvinfo : EIATTR_SW_WAR
	.align		4
.L_635:
        /*0074*/ 	.byte	0x04, 0x36
        /*0076*/ 	.short	(.L_637 - .L_636)
.L_636:
        /*0078*/ 	.word	0x00000008
.L_637:


//--------------------- .nv.callgraph             --------------------------
	.section	.nv.callgraph,"",@"SHT_CUDA_CALLGRAPH"
	.align	4
	.sectionentsize	8
	.align		4
        /*0000*/ 	.word	0x00000000
	.align		4
        /*0004*/ 	.word	0xffffffff
	.align		4
        /*0008*/ 	.word	0x00000000
	.align		4
        /*000c*/ 	.word	0xfffffffe
	.align		4
        /*0010*/ 	.word	0x00000000
	.align		4
        /*0014*/ 	.word	0xfffffffd
	.align		4
        /*0018*/ 	.word	0x00000000
	.align		4
        /*001c*/ 	.word	0xfffffffc


//--------------------- .text.div_scalar_i64      --------------------------
	.section	.text.div_scalar_i64,"ax",@progbits
	.align	128
        .global         div_scalar_i64
        .type           div_scalar_i64,@function
        .size           div_scalar_i64,(.L_x_64 - div_scalar_i64)
        .other          div_scalar_i64,@"STO_CUDA_ENTRY STV_DEFAULT"
div_scalar_i64:
.text.div_scalar_i64:
[----:B------:R-:W-:Y:S01]  /*0000*/  LDC R1, c[0x0][0x37c] ;  /* 0x0000df00ff017b82 */ /* 0x000fe20000000800 */
[----:B------:R-:W0:Y:S07]  /*0010*/  S2R R3, SR_TID.X ;  /* 0x0000000000037919 */ /* 0x000e2e0000002100 */
[----:B------:R-:W0:Y:S01]  /*0020*/  S2UR UR4, SR_CTAID.X ;  /* 0x00000000000479c3 */ /* 0x000e220000002500 */
[----:B------:R-:W1:Y:S07]  /*0030*/  LDCU UR5, c[0x0][0x398] ;  /* 0x00007300ff0577ac */ /* 0x000e6e0008000800 */
[----:B------:R-:W0:Y:S02]  /*0040*/  LDC R0, c[0x0][0x360] ;  /* 0x0000d800ff007b82 */ /* 0x000e240000000800 */
[----:B0-----:R-:W-:-:S05]  /*0050*/  IMAD R0, R0, UR4, R3 ;  /* 0x0000000400007c24 */ /* 0x001fca000f8e0203 */
[----:B-1----:R-:W-:-:S13]  /*0060*/  ISETP.GE.U32.AND P0, PT, R0, UR5, PT ;  /* 0x0000000500007c0c */ /* 0x002fda000bf06070 */
[----:B------:R-:W-:Y:S05]  /*0070*/  @P0 EXIT ;  /* 0x000000000000094d */ /* 0x000fea0003800000 */
[----:B------:R-:W0:Y:S01]  /*0080*/  LDC.64 R2, c[0x0][0x380] ;  /* 0x0000e000ff027b82 */ /* 0x000e220000000a00 */
[----:B------:R-:W1:Y:S01]  /*0090*/  LDCU.64 UR6, c[0x0][0x358] ;  /* 0x00006b00ff0677ac */ /* 0x000e620008000a00 */
[----:B------:R-:W2:Y:S01]  /*00a0*/  LDCU UR4, c[0x0][0x38c] ;  /* 0x00007180ff0477ac */ /* 0x000ea20008000800 */
[----:B0-----:R-:W-:-:S06]  /*00b0*/  IMAD.WIDE.U32 R2, R0, 0x8, R2 ;  /* 0x0000000800027825 */ /* 0x001fcc00078e0002 */
[----:B-1----:R-:W2:Y:S01]  /*00c0*/  LDG.E.64 R2, desc[UR6][R2.64] ;  /* 0x0000000602027981 */ /* 0x002ea2000c1e1b00 */
[----:B------:R-:W-:Y:S01]  /*00d0*/  BSSY.RECONVERGENT B0, `(.L_x_0) ;  /* 0x000001c000007945 */ /* 0x000fe20003800200 */
[----:B--2---:R-:W-:-:S04]  /*00e0*/  LOP3.LUT R4, R3, UR4, RZ, 0xfc, !PT ;  /* 0x0000000403047c12 */ /* 0x004fc8000f8efcff */
[----:B------:R-:W-:-:S13]  /*00f0*/  ISETP.NE.U32.AND P0, PT, R4, RZ, PT ;  /* 0x000000ff0400720c */ /* 0x000fda0003f05070 */
[----:B------:R-:W-:Y:S05]  /*0100*/  @P0 BRA `(.L_x_1) ;  /* 0x0000000000580947 */ /* 0x000fea0003800000 */
[----:B------:R-:W0:Y:S02]  /*0110*/  LDCU UR4, c[0x0][0x388] ;  /* 0x00007100ff0477ac */ /* 0x000e240008000800 */
[----:B0-----:R-:W0:Y:S01]  /*0120*/  I2F.U32.RP R3, UR4 ;  /* 0x0000000400037d06 */ /* 0x001e220008209000 */
[----:B------:R-:W-:-:S07]  /*0130*/  ISETP.NE.U32.AND P2, PT, RZ, UR4, PT ;  /* 0x00000004ff007c0c */ /* 0x000fce000bf45070 */
[----:B0-----:R-:W0:Y:S02]  /*0140*/  MUFU.RCP R3, R3 ;  /* 0x0000000300037308 */ /* 0x001e240000001000 */
[----:B0-----:R-:W-:Y:S02]  /*0150*/  VIADD R4, R3, 0xffffffe ;  /* 0x0ffffffe03047836 */ /* 0x001fe40000000000 */
[----:B------:R-:W-:-:S04]  /*0160*/  IMAD.MOV.U32 R3, RZ, RZ, RZ ;  /* 0x000000ffff037224 */ /* 0x000fc800078e00ff */
[----:B------:R0:W1:Y:S02]  /*0170*/  F2I.FTZ.U32.TRUNC.NTZ R5, R4 ;  /* 0x0000000400057305 */ /* 0x000064000021f000 */
[----:B0-----:R-:W-:Y:S02]  /*0180*/  IMAD.MOV.U32 R4, RZ, RZ, RZ ;  /* 0x000000ffff047224 */ /* 0x001fe400078e00ff */
[----:B-1----:R-:W-:-:S04]  /*0190*/  IMAD.MOV R7, RZ, RZ, -R5 ;  /* 0x000000ffff077224 */ /* 0x002fc800078e0a05 */
[----:B------:R-:W-:-:S04]  /*01a0*/  IMAD R7, R7, UR4, RZ ;  /* 0x0000000407077c24 */ /* 0x000fc8000f8e02ff */
[----:B------:R-:W-:-:S06]  /*01b0*/  IMAD.HI.U32 R5, R5, R7, R4 ;  /* 0x0000000705057227 */ /* 0x000fcc00078e0004 */
[----:B------:R-:W-:-:S05]  /*01c0*/  IMAD.HI.U32 R5, R5, R2, RZ ;  /* 0x0000000205057227 */ /* 0x000fca00078e00ff */
[----:B------:R-:W-:-:S05]  /*01d0*/  IADD3 R7, PT, PT, -R5, RZ, RZ ;  /* 0x000000ff05077210 */ /* 0x000fca0007ffe1ff */
[----:B------:R-:W-:-:S05]  /*01e0*/  IMAD R2, R7, UR4, R2 ;  /* 0x0000000407027c24 */ /* 0x000fca000f8e0202 */
[----:B------:R-:W-:-:S13]  /*01f0*/  ISETP.GE.U32.AND P0, PT, R2, UR4, PT ;  /* 0x0000000402007c0c */ /* 0x000fda000bf06070 */
[----:B------:R-:W-:Y:S02]  /*0200*/  @P0 VIADD R2, R2, -UR4 ;  /* 0x8000000402020c36 */ /* 0x000fe40008000000 */
[----:B------:R-:W-:-:S03]  /*0210*/  @P0 VIADD R5, R5, 0x1 ;  /* 0x0000000105050836 */ /* 0x000fc60000000000 */
[----:B------:R-:W-:-:S13]  /*0220*/  ISETP.GE.U32.AND P1, PT, R2, UR4, PT ;  /* 0x0000000402007c0c */ /* 0x000fda000bf26070 */
[----:B------:R-:W-:Y:S01]  /*0230*/  @P1 VIADD R5, R5, 0x1 ;  /* 0x0000000105051836 */ /* 0x000fe20000000000 */
[----:B------:R-:W-:-:S04]  /*0240*/  @!P2 LOP3.LUT R5, RZ, UR4, RZ, 0x33, !PT ;  /* 0x00000004ff05ac12 */ /* 0x000fc8000f8e33ff */
[----:B------:R-:W-:Y:S01]  /*0250*/  MOV R2, R5 ;  /* 0x0000000500027202 */ /* 0x000fe20000000f00 */
[----:B------:R-:W-:Y:S06]  /*0260*/  BRA `(.L_x_2) ;  /* 0x0000000000087947 */ /* 0x000fec0003800000 */
.L_x_1:
[----:B------:R-:W-:-:S07]  /*0270*/  MOV R4, 0x290 ;  /* 0x0000029000047802 */ /* 0x000fce0000000f00 */
[----:B------:R-:W-:Y:S05]  /*0280*/  CALL.REL.NOINC `($__internal_0_$__cuda_sm20_div_s64) ;  /* 0x0000000000147944 */ /* 0x000fea0003c00000 */
.L_x_2:
[----:B------:R-:W-:Y:S05]  /*0290*/  BSYNC.RECONVERGENT B0 ;  /* 0x0000000000007941 */ /* 0x000fea0003800200 */
.L_x_0:
[----:B------:R-:W0:Y:S02]  /*02a0*/  LDC.64 R4, c[0x0][0x390] ;  /* 0x0000e400ff047b82 */ /* 0x000e240000000a00 */
[----:B0-----:R-:W-:-:S05]  /*02b0*/  IMAD.WIDE.U32 R4, R0, 0x8, R4 ;  /* 0x0000000800047825 */ /* 0x001fca00078e0004 */
[----:B------:R-:W-:Y:S01]  /*02c0*/  STG.E.64 desc[UR6][R4.64], R2 ;  /* 0x0000000204007986 */ /* 0x000fe2000c101b06 */
[----:B------:R-:W-:Y:S05]  /*02d0*/  EXIT ;  /* 0x000000000000794d */ /* 0x000fea0003800000 */
        .weak           $__internal_0_$__cuda_sm20_div_s64
        .type           $__internal_0_$__cuda_sm20_div_s64,@function
        .size           $__internal_0_$__cuda_sm20_div_s64,(.L_x_64 - $__internal_0_$__cuda_sm20_div_s64)
$__internal_0_$__cuda_sm20_div_s64:
[----:B------:R-:W0:Y:S01]  /*02e0*/  LDCU.64 UR8, c[0x0][0x388] ;  /* 0x00007100ff0877ac */ /* 0x000e220008000a00 */
[----:B------:R-:W-:Y:S01]  /*02f0*/  ISETP.GE.AND P3, PT, R3, RZ, PT ;  /* 0x000000ff0300720c */ /* 0x000fe20003f66270 */
[----:B0-----:R-:W-:Y:S02]  /*0300*/  UIADD3 UR4, UP1, UPT, URZ, -UR8, URZ ;  /* 0x80000008ff047290 */ /* 0x001fe4000ff3e0ff */
[----:B------:R-:W-:Y:S02]  /*0310*/  UISETP.GE.AND UP0, UPT, UR9, URZ, UPT ;  /* 0x000000ff0900728c */ /* 0x000fe4000bf06270 */
[----:B------:R-:W-:Y:S02]  /*0320*/  UIADD3.X UR5, UPT, UPT, URZ, ~UR9, URZ, UP1, !UPT ;  /* 0x80000009ff057290 */ /* 0x000fe40008ffe4ff */
[----:B------:R-:W-:Y:S02]  /*0330*/  USEL UR4, UR4, UR8, !UP0 ;  /* 0x0000000804047287 */ /* 0x000fe4000c000000 */
[----:B------:R-:W-:-:S09]  /*0340*/  USEL UR5, UR5, UR9, !UP0 ;  /* 0x0000000905057287 */ /* 0x000fd2000c000000 */
[----:B------:R-:W0:Y:S08]  /*0350*/  I2F.U64.RP R5, UR4 ;  /* 0x0000000400057d12 */ /* 0x000e300008309000 */
[----:B0-----:R-:W0:Y:S02]  /*0360*/  MUFU.RCP R5, R5 ;  /* 0x0000000500057308 */ /* 0x001e240000001000 */
[----:B0-----:R-:W-:-:S06]  /*0370*/  VIADD R6, R5, 0x1ffffffe ;  /* 0x1ffffffe05067836 */ /* 0x001fcc0000000000 */
[----:B------:R-:W0:Y:S02]  /*0380*/  F2I.U64.TRUNC R6, R6 ;  /* 0x0000000600067311 */ /* 0x000e24000020d800 */
[----:B0-----:R-:W-:-:S04]  /*0390*/  IMAD.WIDE.U32 R8, R6, UR4, RZ ;  /* 0x0000000406087c25 */ /* 0x001fc8000f8e00ff */
[----:B------:R-:W-:Y:S01]  /*03a0*/  IMAD R9, R6, UR5, R9 ;  /* 0x0000000506097c24 */ /* 0x000fe2000f8e0209 */
[----:B------:R-:W-:-:S03]  /*03b0*/  IADD3 R11, P0, PT, RZ, -R8, RZ ;  /* 0x80000008ff0b7210 */ /* 0x000fc60007f1e0ff */
[----:B------:R-:W-:Y:S02]  /*03c0*/  IMAD R9, R7, UR4, R9 ;  /* 0x0000000407097c24 */ /* 0x000fe4000f8e0209 */
[----:B------:R-:W-:-:S03]  /*03d0*/  IMAD.HI.U32 R8, R6, R11, RZ ;  /* 0x0000000b06087227 */ /* 0x000fc600078e00ff */
[----:B------:R-:W-:Y:S01]  /*03e0*/  IADD3.X R13, PT, PT, RZ, ~R9, RZ, P0, !PT ;  /* 0x80000009ff0d7210 */ /* 0x000fe200007fe4ff */
[----:B------:R-:W-:-:S04]  /*03f0*/  IMAD.MOV.U32 R9, RZ, RZ, R6 ;  /* 0x000000ffff097224 */ /* 0x000fc800078e0006 */
[----:B------:R-:W-:-:S04]  /*0400*/  IMAD.WIDE.U32 R8, P0, R6, R13, R8 ;  /* 0x0000000d06087225 */ /* 0x000fc80007800008 */
[C---:B------:R-:W-:Y:S02]  /*0410*/  IMAD R15, R7.reuse, R13, RZ ;  /* 0x0000000d070f7224 */ /* 0x040fe400078e02ff */
[----:B------:R-:W-:-:S04]  /*0420*/  IMAD.HI.U32 R8, P1, R7, R11, R8 ;  /* 0x0000000b07087227 */ /* 0x000fc80007820008 */
[----:B------:R-:W-:Y:S01]  /*0430*/  IMAD.HI.U32 R5, R7, R13, RZ ;  /* 0x0000000d07057227 */ /* 0x000fe200078e00ff */
[----:B------:R-:W-:-:S03]  /*0440*/  IADD3 R9, P2, PT, R15, R8, RZ ;  /* 0x000000080f097210 */ /* 0x000fc60007f5e0ff */
[----:B------:R-:W-:Y:S02]  /*0450*/  IMAD.X R5, R5, 0x1, R7, P0 ;  /* 0x0000000105057824 */ /* 0x000fe400000e0607 */
[----:B------:R-:W-:-:S03]  /*0460*/  IMAD.WIDE.U32 R6, R9, UR4, RZ ;  /* 0x0000000409067c25 */ /* 0x000fc6000f8e00ff */
[----:B------:R-:W-:Y:S01]  /*0470*/  IADD3.X R5, PT, PT, RZ, RZ, R5, P2, P1 ;  /* 0x000000ffff057210 */ /* 0x000fe200017e2405 */
[----:B------:R-:W-:Y:S01]  /*0480*/  IMAD R8, R9, UR5, R7 ;  /* 0x0000000509087c24 */ /* 0x000fe2000f8e0207 */
[----:B------:R-:W-:Y:S02]  /*0490*/  IADD3 R11, P0, PT, RZ, -R6, RZ ;  /* 0x80000006ff0b7210 */ /* 0x000fe40007f1e0ff */
[----:B------:R-:W-:Y:S01]  /*04a0*/  IADD3 R7, P4, PT, RZ, -R2, RZ ;  /* 0x80000002ff077210 */ /* 0x000fe20007f9e0ff */
[----:B------:R-:W-:Y:S02]  /*04b0*/  IMAD R6, R5, UR4, R8 ;  /* 0x0000000405067c24 */ /* 0x000fe4000f8e0208 */
[----:B------:R-:W-:-:S03]  /*04c0*/  IMAD.HI.U32 R8, R9, R11, RZ ;  /* 0x0000000b09087227 */ /* 0x000fc600078e00ff */
[----:B------:R-:W-:-:S05]  /*04d0*/  IADD3.X R6, PT, PT, RZ, ~R6, RZ, P0, !PT ;  /* 0x80000006ff067210 */ /* 0x000fca00007fe4ff */
[----:B------:R-:W-:-:S04]  /*04e0*/  IMAD.WIDE.U32 R8, P0, R9, R6, R8 ;  /* 0x0000000609087225 */ /* 0x000fc80007800008 */
[C---:B------:R-:W-:Y:S02]  /*04f0*/  IMAD R10, R5.reuse, R6, RZ ;  /* 0x00000006050a7224 */ /* 0x040fe400078e02ff */
[----:B------:R-:W-:Y:S01]  /*0500*/  IMAD.HI.U32 R9, P1, R5, R11, R8 ;  /* 0x0000000b05097227 */ /* 0x000fe20007820008 */
[----:B------:R-:W-:-:S03]  /*0510*/  SEL R8, R7, R2, !P3 ;  /* 0x0000000207087207 */ /* 0x000fc60005800000 */
[----:B------:R-:W-:Y:S02]  /*0520*/  HFMA2 R7, -RZ, RZ, 0, 0 ;  /* 0x00000000ff077431 */ /* 0x000fe400000001ff */
[----:B------:R-:W-:Y:S01]  /*0530*/  IMAD.HI.U32 R6, R5, R6, RZ ;  /* 0x0000000605067227 */ /* 0x000fe200078e00ff */
[----:B------:R-:W-:-:S03]  /*0540*/  IADD3 R9, P2, PT, R10, R9, RZ ;  /* 0x000000090a097210 */ /* 0x000fc60007f5e0ff */
[----:B------:R-:W-:Y:S02]  /*0550*/  IMAD.X R10, RZ, RZ, ~R3, P4 ;  /* 0x000000ffff0a7224 */ /* 0x000fe400020e0e03 */
[----:B------:R-:W-:Y:S02]  /*0560*/  IMAD.X R5, R6, 0x1, R5, P0 ;  /* 0x0000000106057824 */ /* 0x000fe400000e0605 */
[----:B------:R-:W-:Y:S01]  /*0570*/  IMAD.HI.U32 R6, R9, R8, RZ ;  /* 0x0000000809067227 */ /* 0x000fe200078e00ff */
[----:B------:R-:W-:Y:S02]  /*0580*/  SEL R10, R10, R3, !P3 ;  /* 0x000000030a0a7207 */ /* 0x000fe40005800000 */
[----:B------:R-:W-:Y:S02]  /*0590*/  IADD3.X R5, PT, PT, RZ, RZ, R5, P2, P1 ;  /* 0x000000ffff057210 */ /* 0x000fe400017e2405 */
[----:B------:R-:W-:Y:S01]  /*05a0*/  LOP3.LUT R3, R3, UR9, RZ, 0x3c, !PT ;  /* 0x0000000903037c12 */ /* 0x000fe2000f8e3cff */
[----:B------:R-:W-:-:S04]  /*05b0*/  IMAD.WIDE.U32 R6, R9, R10, R6 ;  /* 0x0000000a09067225 */ /* 0x000fc800078e0006 */
[C---:B------:R-:W-:Y:S02]  /*05c0*/  IMAD R9, R5.reuse, R10, RZ ;  /* 0x0000000a05097224 */ /* 0x040fe400078e02ff */
[----:B------:R-:W-:-:S04]  /*05d0*/  IMAD.HI.U32 R6, P0, R5, R8, R6 ;  /* 0x0000000805067227 */ /* 0x000fc80007800006 */
[----:B------:R-:W-:Y:S01]  /*05e0*/  IMAD.HI.U32 R2, R5, R10, RZ ;  /* 0x0000000a05027227 */ /* 0x000fe200078e00ff */
[----:B------:R-:W-:-:S03]  /*05f0*/  IADD3 R5, P1, PT, R9, R6, RZ ;  /* 0x0000000609057210 */ /* 0x000fc60007f3e0ff */
[----:B------:R-:W-:Y:S02]  /*0600*/  IMAD.X R2, RZ, RZ, R2, P0 ;  /* 0x000000ffff027224 */ /* 0x000fe400000e0602 */
[----:B------:R-:W-:-:S04]  /*0610*/  IMAD.WIDE.U32 R6, R5, UR4, RZ ;  /* 0x0000000405067c25 */ /* 0x000fc8000f8e00ff */
[----:B------:R-:W-:Y:S01]  /*0620*/  IMAD.X R2, RZ, RZ, R2, P1 ;  /* 0x000000ffff027224 */ /* 0x000fe200008e0602 */
[----:B------:R-:W-:Y:S01]  /*0630*/  IADD3 R9, P1, PT, -R6, R8, RZ ;  /* 0x0000000806097210 */ /* 0x000fe20007f3e1ff */
[C---:B------:R-:W-:Y:S01]  /*0640*/  IMAD R7, R5.reuse, UR5, R7 ;  /* 0x0000000505077c24 */ /* 0x040fe2000f8e0207 */
[----:B------:R-:W-:Y:S02]  /*0650*/  IADD3 R6, P2, PT, R5, 0x1, RZ ;  /* 0x0000000105067810 */ /* 0x000fe40007f5e0ff */
[----:B------:R-:W-:Y:S01]  /*0660*/  ISETP.GE.U32.AND P0, PT, R9, UR4, PT ;  /* 0x0000000409007c0c */ /* 0x000fe2000bf06070 */
[----:B------:R-:W-:-:S05]  /*0670*/  IMAD R7, R2, UR4, R7 ;  /* 0x0000000402077c24 */ /* 0x000fca000f8e0207 */
[----:B------:R-:W-:Y:S02]  /*0680*/  IADD3.X R7, PT, PT, ~R7, R10, RZ, P1, !PT ;  /* 0x0000000a07077210 */ /* 0x000fe40000ffe5ff */
[----:B------:R-:W-:Y:S02]  /*0690*/  IADD3 R8, P1, PT, R9, -UR4, RZ ;  /* 0x8000000409087c10 */ /* 0x000fe4000ff3e0ff */
[C---:B------:R-:W-:Y:S02]  /*06a0*/  ISETP.GE.U32.AND.EX P0, PT, R7.reuse, UR5, PT, P0 ;  /* 0x0000000507007c0c */ /* 0x040fe4000bf06100 */
[----:B------:R-:W-:Y:S02]  /*06b0*/  IADD3.X R10, PT, PT, R7, ~UR5, RZ, P1, !PT ;  /* 0x80000005070a7c10 */ /* 0x000fe40008ffe4ff */
[----:B------:R-:W-:Y:S01]  /*06c0*/  SEL R8, R8, R9, P0 ;  /* 0x0000000908087207 */ /* 0x000fe20000000000 */
[----:B------:R-:W-:Y:S01]  /*06d0*/  IMAD.X R9, RZ, RZ, R2, P2 ;  /* 0x000000ffff097224 */ /* 0x000fe200010e0602 */
[----:B------:R-:W-:-:S02]  /*06e0*/  SEL R10, R10, R7, P0 ;  /* 0x000000070a0a7207 */ /* 0x000fc40000000000 */
[----:B------:R-:W-:Y:S02]  /*06f0*/  SEL R7, R6, R5, P0 ;  /* 0x0000000506077207 */ /* 0x000fe40000000000 */
[----:B------:R-:W-:Y:S02]  /*0700*/  ISETP.GE.U32.AND P1, PT, R8, UR4, PT ;  /* 0x0000000408007c0c */ /* 0x000fe4000bf26070 */
[----:B------:R-:W-:Y:S02]  /*0710*/  SEL R6, R9, R2, P0 ;  /* 0x0000000209067207 */ /* 0x000fe40000000000 */
[----:B------:R-:W-:Y:S02]  /*0720*/  IADD3 R2, P2, PT, R7, 0x1, RZ ;  /* 0x0000000107027810 */ /* 0x000fe40007f5e0ff */
[----:B------:R-:W-:Y:S02]  /*0730*/  ISETP.GE.U32.AND.EX P0, PT, R10, UR5, PT, P1 ;  /* 0x000000050a007c0c */ /* 0x000fe4000bf06110 */
[----:B------:R-:W-:Y:S01]  /*0740*/  ISETP.GE.AND P1, PT, R3, RZ, PT ;  /* 0x000000ff0300720c */ /* 0x000fe20003f26270 */
[----:B------:R-:W-:Y:S01]  /*0750*/  IMAD.X R5, RZ, RZ, R6, P2 ;  /* 0x000000ffff057224 */ /* 0x000fe200010e0606 */
[----:B------:R-:W-:-:S04]  /*0760*/  SEL R2, R2, R7, P0 ;  /* 0x0000000702027207 */ /* 0x000fc80000000000 */
[----:B------:R-:W-:Y:S02]  /*0770*/  SEL R5, R5, R6, P0 ;  /* 0x0000000605057207 */ /* 0x000fe40000000000 */
[-C--:B------:R-:W-:Y:S02]  /*0780*/  IADD3 R7, P2, PT, RZ, -R2.reuse, RZ ;  /* 0x80000002ff077210 */ /* 0x080fe40007f5e0ff */
[----:B------:R-:W-:Y:S02]  /*0790*/  ISETP.NE.U32.AND P0, PT, RZ, UR8, PT ;  /* 0x00000008ff007c0c */ /* 0x000fe4000bf05070 */
[-C--:B------:R-:W-:Y:S02]  /*07a0*/  IADD3.X R6, PT, PT, RZ, ~R5.reuse, RZ, P2, !PT ;  /* 0x80000005ff067210 */ /* 0x080fe400017fe4ff */
[----:B------:R-:W-:Y:S02]  /*07b0*/  ISETP.NE.AND.EX P0, PT, RZ, UR9, PT, P0 ;  /* 0x00000009ff007c0c */ /* 0x000fe4000bf05300 */
[----:B------:R-:W-:Y:S01]  /*07c0*/  SEL R3, R6, R5, !P1 ;  /* 0x0000000506037207 */ /* 0x000fe20004800000 */
[----:B------:R-:W-:Y:S01]  /*07d0*/  IMAD.MOV.U32 R5, RZ, RZ, 0x0 ;  /* 0x00000000ff057424 */ /* 0x000fe200078e00ff */
[----:B------:R-:W-:-:S02]  /*07e0*/  SEL R2, R7, R2, !P1 ;  /* 0x0000000207027207 */ /* 0x000fc40004800000 */
[----:B------:R-:W-:Y:S02]  /*07f0*/  SEL R3, R3, 0xffffffff, P0 ;  /* 0xffffffff03037807 */ /* 0x000fe40000000000 */
[----:B------:R-:W-:Y:S01]  /*0800*/  SEL R2, R2, 0xffffffff, P0 ;  /* 0xffffffff02027807 */ /* 0x000fe20000000000 */
[----:B------:R-:W-:Y:S06]  /*0810*/  RET.REL.NODEC R4 `(div_scalar_i64) ;  /* 0xfffffff404f87950 */ /* 0x000fec0003c3ffff */
.L_x_3:
[----:B------:R-:W-:-:S00]  /*0820*/  BRA `(.L_x_3) ;  /* 0xfffffffc00fc7947 */ /* 0x000fc0000383ffff */
[----:B------:R-:W-:-:S00]  /*0830*/  NOP ;  /* 0x0000000000007918 */ /* 0x000fc00000000000 */
        /* <DEDUP_REMOVED lines=12> */
.L_x_64:


//--------------------- .text.mul_scalar_i64      --------------------------
	.section	.text.mul_scalar_i64,"ax",@progbits
	.align	128
        .global         mul_scalar_i64
        .type           mul_scalar_i64,@function
        .size           mul_scalar_i64,(.L_x_69 - mul_scalar_i64)
        .other          mul_scalar_i64,@"STO_CUDA_ENTRY STV_DEFAULT"
mul_scalar_i64:
.text.mul_scalar_i64:
        /* <DEDUP_REMOVED lines=10> */
[----:B------:R-:W2:Y:S06]  /*00a0*/  LDCU.64 UR6, c[0x0][0x388] ;  /* 0x00007100ff0677ac */ /* 0x000eac0008000a00 */
[----:B------:R-:W3:Y:S01]  /*00b0*/  LDC.64 R4, c[0x0][0x390] ;  /* 0x0000e400ff047b82 */ /* 0x000ee20000000a00 */
[----:B0-----:R-:W-:-:S06]  /*00c0*/  IMAD.WIDE.U32 R2, R9, 0x8, R2 ;  /* 0x0000000809027825 */ /* 0x001fcc00078e0002 */
[----:B-1----:R-:W2:Y:S01]  /*00d0*/  LDG.E.64 R2, desc[UR4][R2.64] ;  /* 0x0000000402027981 */ /* 0x002ea2000c1e1b00 */
[----:B---3--:R-:W-:-:S04]  /*00e0*/  IMAD.WIDE.U32 R4, R9, 0x8, R4 ;  /* 0x0000000809047825 */ /* 0x008fc800078e0004 */
[----:B--2---:R-:W-:Y:S02]  /*00f0*/  IMAD R11, R3, UR6, RZ ;  /* 0x00000006030b7c24 */ /* 0x004fe4000f8e02ff */
[----:B------:R-:W-:-:S04]  /*0100*/  IMAD.WIDE.U32 R6, R2, UR6, RZ ;  /* 0x0000000602067c25 */ /* 0x000fc8000f8e00ff */
[----:B------:R-:W-:-:S05]  /*0110*/  IMAD R11, R2, UR7, R11 ;  /* 0x00000007020b7c24 */ /* 0x000fca000f8e020b */
[----:B------:R-:W-:-:S05]  /*0120*/  IADD3 R7, PT, PT, R7, R11, RZ ;  /* 0x0000000b07077210 */ /* 0x000fca0007ffe0ff */
[----:B------:R-:W-:Y:S01]  /*0130*/  STG.E.64 desc[UR4][R4.64], R6 ;  /* 0x0000000604007986 */ /* 0x000fe2000c101b04 */
[----:B------:R-:W-:Y:S05]  /*0140*/  EXIT ;  /* 0x000000000000794d */ /* 0x000fea0003800000 */
.L_x_4:
        /* <DEDUP_REMOVED lines=11> */
.L_x_69:


//--------------------- .text.sub_scalar_i64      --------------------------
	.section	.text.sub_scalar_i64,"ax",@progbits
	.align	128
        .global         sub_scalar_i64
        .type           sub_scalar_i64,@function
        .size           sub_scalar_i64,(.L_x_70 - sub_scalar_i64)
        .other          sub_scalar_i64,@"STO_CUDA_ENTRY STV_DEFAULT"
sub_scalar_i64:
.text.sub_scalar_i64:
        /* <DEDUP_REMOVED lines=14> */
[----:B---3--:R-:W-:Y:S01]  /*00e0*/  IMAD.WIDE.U32 R4, R9, 0x8, R4 ;  /* 0x0000000809047825 */ /* 0x008fe200078e0004 */
[----:B--2---:R-:W-:-:S04]  /*00f0*/  IADD3 R6, P0, PT, R2, -UR6, RZ ;  /* 0x8000000602067c10 */ /* 0x004fc8000ff1e0ff */
[----:B------:R-:W-:-:S05]  /*0100*/  IADD3.X R7, PT, PT, R3, ~UR7, RZ, P0, !PT ;  /* 0x8000000703077c10 */ /* 0x000fca00087fe4ff */
[----:B------:R-:W-:Y:S01]  /*0110*/  STG.E.64 desc[UR4][R4.64], R6 ;  /* 0x0000000604007986 */ /* 0x000fe2000c101b04 */
[----:B------:R-:W-:Y:S05]  /*0120*/  EXIT ;  /* 0x000000000000794d */ /* 0x000fea0003800000 */
.L_x_5:
        /* <DEDUP_REMOVED lines=13> */
.L_x_70:


//--------------------- .text.add_scalar_i64      --------------------------
	.section	.text.add_scalar_i64,"ax",@progbits
	.align	128
        .global         add_scalar_i64
        .type           add_scalar_i64,@function
        .size           add_scalar_i64,(.L_x_71 - add_scalar_i64)
        .other          add_scalar_i64,@"STO_CUDA_ENTRY STV_DEFAULT"
add_scalar_i64:
.text.add_scalar_i64:
        /* <DEDUP_REMOVED lines=15> */
[----:B--2---:R-:W-:-:S04]  /*00f0*/  IADD3 R6, P0, PT, R2, UR6, RZ ;  /* 0x0000000602067c10 */ /* 0x004fc8000ff1e0ff */
[----:B------:R-:W-:-:S05]  /*0100*/  IADD3.X R7, PT, PT, R3, UR7, RZ, P0, !PT ;  /* 0x0000000703077c10 */ /* 0x000fca00087fe4ff */
[----:B------:R-:W-:Y:S01]  /*0110*/  STG.E.64 desc[UR4][R4.64], R6 ;  /* 0x0000000604007986 */ /* 0x000fe2000c101b04 */
[----:B------:R-:W-:Y:S05]  /*0120*/  EXIT ;  /* 0x000000000000794d */ /* 0x000fea0003800000 */
.L_x_6:
        /* <DEDUP_REMOVED lines=13> */
.L_x_71:


//--------------------- .text.div_scalar_i32      --------------------------
	.section	.text.div_scalar_i32,"ax",@progbits
	.align	128
        .global         div_scalar_i32
        .type           div_scalar_i32,@function
        .size           div_scalar_i32,(.L_x_72 - div_scalar_i32)
        .other          div_scalar_i32,@"STO_CUDA_ENTRY STV_DEFAULT"
div_scalar_i32:
.text.div_scalar_i32:
        /* <DEDUP_REMOVED lines=9> */
[----:B------:R-:W1:Y:S07]  /*0090*/  LDCU.64 UR4, c[0x0][0x358] ;  /* 0x00006b00ff0477ac */ /* 0x000e6e0008000a00 */
[----:B------:R-:W2:Y:S01]  /*00a0*/  LDC R11, c[0x0][0x388] ;  /* 0x0000e200ff0b7b82 */ /* 0x000ea20000000800 */
[----:B0-----:R-:W-:-:S05]  /*00b0*/  IMAD.WIDE.U32 R2, R7, 0x4, R2 ;  /* 0x0000000407027825 */ /* 0x001fca00078e0002 */
[----:B-1----:R-:W3:Y:S01]  /*00c0*/  LDG.E R0, desc[UR4][R2.64] ;  /* 0x0000000402007981 */ /* 0x002ee2000c1e1900 */
[----:B--2---:R-:W-:-:S04]  /*00d0*/  IABS R9, R11 ;  /* 0x0000000b00097213 */ /* 0x004fc80000000000 */
[----:B------:R-:W0:Y:S08]  /*00e0*/  I2F.RP R6, R9 ;  /* 0x0000000900067306 */ /* 0x000e300000209400 */
[----:B0-----:R-:W0:Y:S02]  /*00f0*/  MUFU.RCP R6, R6 ;  /* 0x0000000600067308 */ /* 0x001e240000001000 */
[----:B0-----:R-:W-:-:S06]  /*0100*/  VIADD R4, R6, 0xffffffe ;  /* 0x0ffffffe06047836 */ /* 0x001fcc0000000000 */
[----:B------:R0:W1:Y:S02]  /*0110*/  F2I.FTZ.U32.TRUNC.NTZ R5, R4 ;  /* 0x0000000400057305 */ /* 0x000064000021f000 */
[----:B0-----:R-:W-:Y:S02]  /*0120*/  HFMA2 R4, -RZ, RZ, 0, 0 ;  /* 0x00000000ff047431 */ /* 0x001fe400000001ff */
[----:B-1----:R-:W-:-:S04]  /*0130*/  IMAD.MOV R8, RZ, RZ, -R5 ;  /* 0x000000ffff087224 */ /* 0x002fc800078e0a05 */
[----:B------:R-:W-:-:S04]  /*0140*/  IMAD R13, R8, R9, RZ ;  /* 0x00000009080d7224 */ /* 0x000fc800078e02ff */
[----:B------:R-:W-:Y:S01]  /*0150*/  IMAD.HI.U32 R5, R5, R13, R4 ;  /* 0x0000000d05057227 */ /* 0x000fe200078e0004 */
[----:B---3--:R-:W-:Y:S02]  /*0160*/  IABS R2, R0 ;  /* 0x0000000000027213 */ /* 0x008fe40000000000 */
[----:B------:R-:W-:-:S03]  /*0170*/  LOP3.LUT R0, R0, R11, RZ, 0x3c, !PT ;  /* 0x0000000b00007212 */ /* 0x000fc600078e3cff */
[----:B------:R-:W-:Y:S01]  /*0180*/  IMAD.HI.U32 R5, R5, R2, RZ ;  /* 0x0000000205057227 */ /* 0x000fe200078e00ff */
[----:B------:R-:W-:-:S03]  /*0190*/  ISETP.GE.AND P1, PT, R0, RZ, PT ;  /* 0x000000ff0000720c */ /* 0x000fc60003f26270 */
[----:B------:R-:W-:-:S04]  /*01a0*/  IMAD.MOV R6, RZ, RZ, -R5 ;  /* 0x000000ffff067224 */ /* 0x000fc800078e0a05 */
[C---:B------:R-:W-:Y:S02]  /*01b0*/  IMAD R6, R9.reuse, R6, R2 ;  /* 0x0000000609067224 */ /* 0x040fe400078e0202 */
[----:B------:R-:W0:Y:S03]  /*01c0*/  LDC.64 R2, c[0x0][0x390] ;  /* 0x0000e400ff027b82 */ /* 0x000e260000000a00 */
[----:B------:R-:W-:-:S13]  /*01d0*/  ISETP.GT.U32.AND P2, PT, R9, R6, PT ;  /* 0x000000060900720c */ /* 0x000fda0003f44070 */
[-C--:B------:R-:W-:Y:S01]  /*01e0*/  @!P2 IADD3 R6, PT, PT, R6, -R9.reuse, RZ ;  /* 0x800000090606a210 */ /* 0x080fe20007ffe0ff */
[----:B------:R-:W-:Y:S01]  /*01f0*/  @!P2 VIADD R5, R5, 0x1 ;  /* 0x000000010505a836 */ /* 0x000fe20000000000 */
[----:B------:R-:W-:Y:S02]  /*0200*/  ISETP.NE.AND P2, PT, R11, RZ, PT ;  /* 0x000000ff0b00720c */ /* 0x000fe40003f45270 */
[----:B------:R-:W-:Y:S01]  /*0210*/  ISETP.GE.U32.AND P0, PT, R6, R9, PT ;  /* 0x000000090600720c */ /* 0x000fe20003f06070 */
[----:B0-----:R-:W-:-:S12]  /*0220*/  IMAD.WIDE.U32 R2, R7, 0x4, R2 ;  /* 0x0000000407027825 */ /* 0x001fd800078e0002 */
[----:B------:R-:W-:-:S05]  /*0230*/  @P0 IADD3 R5, PT, PT, R5, 0x1, RZ ;  /* 0x0000000105050810 */ /* 0x000fca0007ffe0ff */
[----:B------:R-:W-:Y:S01]  /*0240*/  @!P1 IMAD.MOV R5, RZ, RZ, -R5 ;  /* 0x000000ffff059224 */ /* 0x000fe200078e0a05 */
[----:B------:R-:W-:-:S05]  /*0250*/  @!P2 LOP3.LUT R5, RZ, R11, RZ, 0x33, !PT ;  /* 0x0000000bff05a212 */ /* 0x000fca00078e33ff */
[----:B------:R-:W-:Y:S01]  /*0260*/  STG.E desc[UR4][R2.64], R5 ;  /* 0x0000000502007986 */ /* 0x000fe2000c101904 */
[----:B------:R-:W-:Y:S05]  /*0270*/  EXIT ;  /* 0x000000000000794d */ /* 0x000fea0003800000 */
.L_x_7:
        /* <DEDUP_REMOVED lines=16> */
.L_x_72:


//--------------------- .text.mul_scalar_i32      --------------------------
	.section	.text.mul_scalar_i32,"ax",@progbits
	.align	128
        .global         mul_scalar_i32
        .type           mul_scalar_i32,@function
        .size           mul_scalar_i32,(.L_x_73 - mul_scalar_i32)
        .other          mul_scalar_i32,@"STO_CUDA_ENTRY STV_DEFAULT"
mul_scalar_i32:
.text.mul_scalar_i32:
        /* <DEDUP_REMOVED lines=10> */
[----:B------:R-:W2:Y:S06]  /*00a0*/  LDCU UR6, c[0x0][0x388] ;  /* 0x00007100ff0677ac */ /* 0x000eac0008000800 */
[----:B------:R-:W3:Y:S01]  /*00b0*/  LDC.64 R4, c[0x0][0x390] ;  /* 0x0000e400ff047b82 */ /* 0x000ee20000000a00 */
[----:B0-----:R-:W-:-:S06]  /*00c0*/  IMAD.WIDE.U32 R2, R7, 0x4, R2 ;  /* 0x0000000407027825 */ /* 0x001fcc00078e0002 */
[----:B-1----:R-:W2:Y:S01]  /*00d0*/  LDG.E R2, desc[UR4][R2.64] ;  /* 0x0000000402027981 */ /* 0x002ea2000c1e1900 */
[----:B---3--:R-:W-:-:S04]  /*00e0*/  IMAD.WIDE.U32 R4, R7, 0x4, R4 ;  /* 0x0000000407047825 */ /* 0x008fc800078e0004 */
[----:B--2---:R-:W-:-:S05]  /*00f0*/  IMAD R7, R2, UR6, RZ ;  /* 0x0000000602077c24 */ /* 0x004fca000f8e02ff */
[----:B------:R-:W-:Y:S01]  /*0100*/  STG.E desc[UR4][R4.64], R7 ;  /* 0x0000000704007986 */ /* 0x000fe2000c101904 */
[----:B------:R-:W-:Y:S05]  /*0110*/  EXIT ;  /* 0x000000000000794d */ /* 0x000fea0003800000 */
.L_x_8:
        /* <DEDUP_REMOVED lines=14> */
.L_x_73:


//--------------------- .text.sub_scalar_i32      --------------------------
	.section	.text.sub_scalar_i32,"ax",@progbits
	.align	128
        .global         sub_scalar_i32
        .type           sub_scalar_i32,@function
        .size           sub_scalar_i32,(.L_x_74 - sub_scalar_i32)
        .other          sub_scalar_i32,@"STO_CUDA_ENTRY STV_DEFAULT"
sub_scalar_i32:
.text.sub_scalar_i32:
        /* <DEDUP_REMOVED lines=14> */
[----:B---3--:R-:W-:Y:S01]  /*00e0*/  IMAD.WIDE.U32 R4, R7, 0x4, R4 ;  /* 0x0000000407047825 */ /* 0x008fe200078e0004 */
[----:B--2---:R-:W-:-:S05]  /*00f0*/  IADD3 R7, PT, PT, R2, -UR6, RZ ;  /* 0x8000000602077c10 */ /* 0x004fca000fffe0ff */
[----:B------:R-:W-:Y:S01]  /*0100*/  STG.E desc[UR4][R4.64], R7 ;  /* 0x0000000704007986 */ /* 0x000fe2000c101904 */
[----:B------:R-:W-:Y:S05]  /*0110*/  EXIT ;  /* 0x000000000000794d */ /* 0x000fea0003800000 */
.L_x_9:
        /* <DEDUP_REMOVED lines=14> */
.L_x_74:


//--------------------- .text.add_scalar_i32      --------------------------
	.section	.text.add_scalar_i32,"ax",@progbits
	.align	128
        .global         add_scalar_i32
        .type           add_scalar_i32,@function
        .size           add_scalar_i32,(.L_x_75 - add_scalar_i32)
        .other          add_scalar_i32,@"STO_CUDA_ENTRY STV_DEFAULT"
add_scalar_i32:
.text.add_scalar_i32:
        /* <DEDUP_REMOVED lines=15> */
[----:B--2---:R-:W-:-:S05]  /*00f0*/  IADD3 R7, PT, PT, R2, UR6, RZ ;  /* 0x0000000602077c10 */ /* 0x004fca000fffe0ff */
[----:B------:R-:W-:Y:S01]  /*0100*/  STG.E desc[UR4][R4.64], R7 ;  /* 0x0000000704007986 */ /* 0x000fe2000c101904 */
[----:B------:R-:W-:Y:S05]  /*0110*/  EXIT ;  /* 0x000000000000794d */ /* 0x000fea0003800000 */
.L_x_10:
        /* <DEDUP_REMOVED lines=14> */
.L_x_75:


//--------------------- .text.pow_scalar_bf16     --------------------------
	.section	.text.pow_scalar_bf16,"ax",@progbits
	.align	128
        .global         pow_scalar_bf16
        .type           pow_scalar_bf16,@function
        .size           pow_scalar_bf16,(.L_x_76 - pow_scalar_bf16)
        .other          pow_scalar_bf16,@"STO_CUDA_ENTRY STV_DEFAULT"
pow_scalar_bf16:
.text.pow_scalar_bf16:
        /* <DEDUP_REMOVED lines=10> */
[----:B0-----:R-:W-:-:S05]  /*00a0*/  IMAD.WIDE.U32 R4, R0, 0x2, R4 ;  /* 0x0000000200047825 */ /* 0x001fca00078e0004 */
[----:B-1----:R-:W2:Y:S01]  /*00b0*/  LDG.E.U16 R2, desc[UR4][R4.64] ;  /* 0x0000000404027981 */ /* 0x002ea2000c1e1500 */
[----:B------:R-:W-:Y:S01]  /*00c0*/  HFMA2 R10, -RZ, RZ, 0.771484375, 0.21533203125 ;  /* 0x3a2c32e4ff0a7431 */ /* 0x000fe200000001ff */
[----:B------:R-:W-:Y:S01]  /*00d0*/  BSSY.RECONVERGENT B0, `(.L_x_11) ;  /* 0x000005b000007945 */ /* 0x000fe20003800200 */
[----:B--2---:R-:W-:-:S04]  /*00e0*/  SHF.L.U32 R2, R2, 0x10, RZ ;  /* 0x0000001002027819 */ /* 0x004fc800000006ff */
[C---:B------:R-:W-:Y:S01]  /*00f0*/  FSETP.GEU.AND P0, PT, |R2|.reuse, 1.175494350822287508e-38, PT ;  /* 0x008000000200780b */ /* 0x040fe20003f0e200 */
[----:B------:R-:W-:-:S05]  /*0100*/  FMUL R3, |R2|, 16777216 ;  /* 0x4b80000002037820 */ /* 0x000fca0000400200 */
[----:B------:R-:W-:-:S04]  /*0110*/  FSEL R3, R3, |R2|, !P0 ;  /* 0x4000000203037208 */ /* 0x000fc80004000000 */
[----:B------:R-:W-:-:S04]  /*0120*/  IADD3 R6, PT, PT, R3, -0x3f3504f3, RZ ;  /* 0xc0cafb0d03067810 */ /* 0x000fc80007ffe0ff */
[----:B------:R-:W-:-:S04]  /*0130*/  LOP3.LUT R6, R6, 0xff800000, RZ, 0xc0, !PT ;  /* 0xff80000006067812 */ /* 0x000fc800078ec0ff */
[-C--:B------:R-:W-:Y:S02]  /*0140*/  IADD3 R3, PT, PT, R3, -R6.reuse, RZ ;  /* 0x8000000603037210 */ /* 0x080fe40007ffe0ff */
[----:B------:R-:W-:-:S03]  /*0150*/  I2FP.F32.S32 R6, R6 ;  /* 0x0000000600067245 */ /* 0x000fc60000201400 */
[C---:B------:R-:W-:Y:S01]  /*0160*/  FADD R8, R3.reuse, 1 ;  /* 0x3f80000003087421 */ /* 0x040fe20000000000 */
[----:B------:R-:W-:Y:S01]  /*0170*/  FADD R7, R3, -1 ;  /* 0xbf80000003077421 */ /* 0x000fe20000000000 */
[----:B------:R-:W-:-:S03]  /*0180*/  FSEL R3, RZ, -24, P0 ;  /* 0xc1c00000ff037808 */ /* 0x000fc60000000000 */
[----:B------:R-:W-:Y:S01]  /*0190*/  FADD R5, R7, R7 ;  /* 0x0000000707057221 */ /* 0x000fe20000000000 */
[----:B------:R-:W0:Y:S01]  /*01a0*/  MUFU.RCP R8, R8 ;  /* 0x0000000800087308 */ /* 0x000e220000001000 */
[----:B------:R-:W-:Y:S02]  /*01b0*/  FFMA R3, R6, 1.1920928955078125e-07, R3 ;  /* 0x3400000006037823 */ /* 0x000fe40000000003 */
[----:B0-----:R-:W-:-:S04]  /*01c0*/  FMUL R4, R8, R5 ;  /* 0x0000000508047220 */ /* 0x001fc80000400000 */
[----:B------:R-:W-:Y:S01]  /*01d0*/  FADD R9, R7, -R4 ;  /* 0x8000000407097221 */ /* 0x000fe20000000000 */
[C---:B------:R-:W-:Y:S01]  /*01e0*/  FMUL R5, R4.reuse, R4 ;  /* 0x0000000404057220 */ /* 0x040fe20000400000 */
[C---:B------:R-:W-:Y:S02]  /*01f0*/  FFMA R12, R4.reuse, 1.4426950216293334961, R3 ;  /* 0x3fb8aa3b040c7823 */ /* 0x040fe40000000003 */
[----:B------:R-:W-:Y:S01]  /*0200*/  FADD R6, R9, R9 ;  /* 0x0000000909067221 */ /* 0x000fe20000000000 */
[----:B------:R-:W-:Y:S01]  /*0210*/  FFMA R10, R5, R10, 0.0032181653659790754318 ;  /* 0x3b52e7db050a7423 */ /* 0x000fe2000000000a */
[----:B------:R-:W-:Y:S02]  /*0220*/  FADD R9, R3, -R12 ;  /* 0x8000000c03097221 */ /* 0x000fe40000000000 */
[----:B------:R-:W-:Y:S01]  /*0230*/  FFMA R7, R7, -R4, R6 ;  /* 0x8000000407077223 */ /* 0x000fe20000000006 */
[C---:B------:R-:W-:Y:S01]  /*0240*/  FFMA R10, R5.reuse, R10, 0.018033718690276145935 ;  /* 0x3c93bb73050a7423 */ /* 0x040fe2000000000a */
[----:B------:R-:W0:Y:S01]  /*0250*/  LDC R3, c[0x0][0x388] ;  /* 0x0000e200ff037b82 */ /* 0x000e220000000800 */
[----:B------:R-:W-:Y:S01]  /*0260*/  FFMA R6, R4, 1.4426950216293334961, R9 ;  /* 0x3fb8aa3b04067823 */ /* 0x000fe20000000009 */
[----:B------:R-:W-:Y:S01]  /*0270*/  FMUL R7, R8, R7 ;  /* 0x0000000708077220 */ /* 0x000fe20000400000 */
[----:B------:R-:W-:-:S03]  /*0280*/  FFMA R10, R5, R10, 0.12022458761930465698 ;  /* 0x3df6384f050a7423 */ /* 0x000fc6000000000a */
[----:B------:R-:W-:Y:S01]  /*0290*/  FFMA R9, R7, 1.4426950216293334961, R6 ;  /* 0x3fb8aa3b07097823 */ /* 0x000fe20000000006 */
[----:B------:R-:W-:-:S03]  /*02a0*/  FMUL R5, R5, R10 ;  /* 0x0000000a05057220 */ /* 0x000fc60000400000 */
[----:B------:R-:W-:Y:S01]  /*02b0*/  FFMA R6, R4, 1.9251366722983220825e-08, R9 ;  /* 0x32a55e3404067823 */ /* 0x000fe20000000009 */
[----:B------:R-:W-:Y:S01]  /*02c0*/  FMUL R8, R5, 3 ;  /* 0x4040000005087820 */ /* 0x000fe20000400000 */
[----:B------:R-:W-:-:S03]  /*02d0*/  MOV R9, 0x391fcb8e ;  /* 0x391fcb8e00097802 */ /* 0x000fc60000000f00 */
[----:B------:R-:W-:-:S04]  /*02e0*/  FFMA R6, R7, R8, R6 ;  /* 0x0000000807067223 */ /* 0x000fc80000000006 */
[----:B------:R-:W-:-:S04]  /*02f0*/  FFMA R5, R4, R5, R6 ;  /* 0x0000000504057223 */ /* 0x000fc80000000006 */
[----:B------:R-:W-:-:S04]  /*0300*/  FADD R4, R12, R5 ;  /* 0x000000050c047221 */ /* 0x000fc80000000000 */
[----:B0-----:R-:W-:Y:S01]  /*0310*/  FMUL R7, R4, R3 ;  /* 0x0000000304077220 */ /* 0x001fe20000400000 */
[----:B------:R-:W-:-:S03]  /*0320*/  FADD R12, -R12, R4 ;  /* 0x000000040c0c7221 */ /* 0x000fc60000000100 */
[----:B------:R-:W0:Y:S01]  /*0330*/  FRND R6, R7 ;  /* 0x0000000700067307 */ /* 0x000e220000201000 */
[----:B------:R-:W-:Y:S01]  /*0340*/  FADD R12, R5, -R12 ;  /* 0x8000000c050c7221 */ /* 0x000fe20000000000 */
[-C--:B------:R-:W-:Y:S01]  /*0350*/  FFMA R5, R4, R3.reuse, -R7 ;  /* 0x0000000304057223 */ /* 0x080fe20000000807 */
[C---:B------:R-:W-:Y:S02]  /*0360*/  FSETP.GT.AND P1, PT, |R7|.reuse, 152, PT ;  /* 0x431800000700780b */ /* 0x040fe40003f24200 */
[C---:B------:R-:W-:Y:S01]  /*0370*/  FSETP.GEU.AND P2, PT, R7.reuse, RZ, PT ;  /* 0x000000ff0700720b */ /* 0x040fe20003f4e000 */
[----:B------:R-:W-:Y:S02]  /*0380*/  FFMA R5, R12, R3, R5 ;  /* 0x000000030c057223 */ /* 0x000fe40000000005 */
[----:B------:R-:W1:Y:S01]  /*0390*/  F2I.NTZ R8, R7 ;  /* 0x0000000700087305 */ /* 0x000e620000203100 */
[----:B0-----:R-:W-:Y:S01]  /*03a0*/  FADD R4, R7, -R6 ;  /* 0x8000000607047221 */ /* 0x001fe20000000000 */
[----:B------:R-:W-:-:S03]  /*03b0*/  FSETP.GT.AND P0, PT, R6, RZ, PT ;  /* 0x000000ff0600720b */ /* 0x000fc60003f04000 */
[----:B------:R-:W-:-:S04]  /*03c0*/  FADD R4, R5, R4 ;  /* 0x0000000405047221 */ /* 0x000fc80000000000 */
[----:B------:R-:W-:Y:S01]  /*03d0*/  FFMA R5, R4, R9, 0.0013391353422775864601 ;  /* 0x3aaf85ed04057423 */ /* 0x000fe20000000009 */
[----:B------:R-:W-:Y:S02]  /*03e0*/  SEL R9, RZ, 0x83000000, P0 ;  /* 0x83000000ff097807 */ /* 0x000fe40000000000 */
[----:B------:R-:W-:Y:S01]  /*03f0*/  FSETP.NEU.AND P0, PT, R2, 1, PT ;  /* 0x3f8000000200780b */ /* 0x000fe20003f0d000 */
[C---:B------:R-:W-:Y:S01]  /*0400*/  FFMA R5, R4.reuse, R5, 0.0096188392490148544312 ;  /* 0x3c1d985604057423 */ /* 0x040fe20000000005 */
[----:B------:R-:W-:Y:S02]  /*0410*/  IADD3 R6, PT, PT, R9, 0x7f000000, RZ ;  /* 0x7f00000009067810 */ /* 0x000fe40007ffe0ff */
[----:B------:R-:W-:Y:S01]  /*0420*/  FSETP.EQ.OR P0, PT, R3, RZ, !P0 ;  /* 0x000000ff0300720b */ /* 0x000fe20004702400 */
[----:B------:R-:W-:Y:S01]  /*0430*/  FFMA R5, R4, R5, 0.055503588169813156128 ;  /* 0x3d6357bb04057423 */ /* 0x000fe20000000005 */
[----:B-1----:R-:W-:-:S03]  /*0440*/  LEA R8, R8, -R9, 0x17 ;  /* 0x8000000908087211 */ /* 0x002fc600078eb8ff */
[----:B------:R-:W-:-:S04]  /*0450*/  FFMA R5, R4, R5, 0.24022644758224487305 ;  /* 0x3e75fdec04057423 */ /* 0x000fc80000000005 */
[----:B------:R-:W-:-:S04]  /*0460*/  FFMA R5, R4, R5, 0.69314718246459960938 ;  /* 0x3f31721804057423 */ /* 0x000fc80000000005 */
[----:B------:R-:W-:Y:S01]  /*0470*/  FFMA R5, R4, R5, 1 ;  /* 0x3f80000004057423 */ /* 0x000fe20000000005 */
[----:B------:R-:W-:-:S03]  /*0480*/  HFMA2 R4, -RZ, RZ, 1.875, 0 ;  /* 0x3f800000ff047431 */ /* 0x000fc600000001ff */
[----:B------:R-:W-:-:S04]  /*0490*/  FMUL R5, R5, R6 ;  /* 0x0000000605057220 */ /* 0x000fc80000400000 */
[----:B------:R-:W-:Y:S01]  /*04a0*/  FMUL R5, R5, R8 ;  /* 0x0000000805057220 */ /* 0x000fe20000400000 */
[----:B------:R-:W-:Y:S01]  /*04b0*/  @P1 FSEL R5, RZ, +INF , !P2 ;  /* 0x7f800000ff051808 */ /* 0x000fe20005000000 */
[----:B------:R-:W-:Y:S06]  /*04c0*/  @P0 BRA `(.L_x_12) ;  /* 0x00000000006c0947 */ /* 0x000fec0003800000 */
[----:B------:R-:W-:-:S04]  /*04d0*/  FSETP.NAN.AND P0, PT, |R3|, |R3|, PT ;  /* 0x400000030300720b */ /* 0x000fc80003f08200 */
[----:B------:R-:W-:-:S13]  /*04e0*/  FSETP.NUM.AND P0, PT, |R2|, |R2|, !P0 ;  /* 0x400000020200720b */ /* 0x000fda0004707200 */
[----:B------:R-:W-:Y:S01]  /*04f0*/  @!P0 FADD R4, R2, R3 ;  /* 0x0000000302048221 */ /* 0x000fe20000000000 */
[----:B------:R-:W-:Y:S06]  /*0500*/  @!P0 BRA `(.L_x_12) ;  /* 0x00000000005c8947 */ /* 0x000fec0003800000 */
[----:B------:R-:W-:Y:S01]  /*0510*/  FMUL R7, R3, 0.5 ;  /* 0x3f00000003077820 */ /* 0x000fe20000400000 */
[----:B------:R-:W-:-:S04]  /*0520*/  FSETP.NEU.AND P0, PT, |R2|, +INF , PT ;  /* 0x7f8000000200780b */ /* 0x000fc80003f0d200 */
[----:B------:R-:W-:Y:S01]  /*0530*/  FSETP.NEU.AND P0, PT, R2, RZ, P0 ;  /* 0x000000ff0200720b */ /* 0x000fe2000070d000 */
[----:B------:R-:W0:Y:S03]  /*0540*/  FRND.TRUNC R7, R7 ;  /* 0x0000000700077307 */ /* 0x000e26000020d000 */
[----:B------:R-:W-:Y:S01]  /*0550*/  FSETP.GEU.OR P1, PT, R3, RZ, P0 ;  /* 0x000000ff0300720b */ /* 0x000fe2000072e400 */
[----:B0-----:R-:W-:-:S04]  /*0560*/  FADD R6, R7, R7 ;  /* 0x0000000707067221 */ /* 0x001fc80000000000 */
[----:B------:R-:W-:-:S04]  /*0570*/  FADD R8, -R6, R3 ;  /* 0x0000000306087221 */ /* 0x000fc80000000100 */
[----:B------:R-:W-:Y:S01]  /*0580*/  @!P0 FADD R6, R2, R2 ;  /* 0x0000000202068221 */ /* 0x000fe20000000000 */
[----:B------:R-:W-:-:S04]  /*0590*/  FSETP.NEU.AND P2, PT, |R8|, 1, !P0 ;  /* 0x3f8000000800780b */ /* 0x000fc8000474d200 */
[----:B------:R-:W-:-:S09]  /*05a0*/  @!P1 LOP3.LUT R6, R6, 0x7f800000, RZ, 0x3c, !PT ;  /* 0x7f80000006069812 */ /* 0x000fd200078e3cff */
[----:B------:R-:W-:-:S04]  /*05b0*/  @P2 LOP3.LUT R6, R6, 0x7fffffff, RZ, 0xc0, !PT ;  /* 0x7fffffff06062812 */ /* 0x000fc800078ec0ff */
[----:B------:R-:W-:Y:S01]  /*05c0*/  @!P0 MOV R4, R6 ;  /* 0x0000000600048202 */ /* 0x000fe20000000f00 */
[----:B------:R-:W-:Y:S06]  /*05d0*/  @!P0 BRA `(.L_x_12) ;  /* 0x0000000000288947 */ /* 0x000fec0003800000 */
[----:B------:R-:W-:Y:S02]  /*05e0*/  FSETP.NEU.AND P0, PT, |R3|, +INF , PT ;  /* 0x7f8000000300780b */ /* 0x000fe40003f0d200 */
[----:B------:R-:W-:-:S13]  /*05f0*/  FSETP.EQ.AND P1, PT, R2, -1, PT ;  /* 0xbf8000000200780b */ /* 0x000fda0003f22000 */
[----:B------:R-:W-:Y:S05]  /*0600*/  @!P0 BRA P1, `(.L_x_12) ;  /* 0x00000000001c8947 */ /* 0x000fea0000800000 */
[----:B------:R-:W-:Y:S02]  /*0610*/  FSETP.GEU.AND P1, PT, R2, RZ, PT ;  /* 0x000000ff0200720b */ /* 0x000fe40003f2e000 */
[----:B------:R-:W-:-:S11]  /*0620*/  MOV R4, R5 ;  /* 0x0000000500047202 */ /* 0x000fd60000000f00 */
[----:B------:R-:W0:Y:S01]  /*0630*/  @!P1 FRND.FLOOR R2, R3 ;  /* 0x0000000300029307 */ /* 0x000e220000205000 */
[----:B------:R-:W-:Y:S02]  /*0640*/  @!P1 FSETP.NEU.AND P2, PT, |R8|, 1, PT ;  /* 0x3f8000000800980b */ /* 0x000fe40003f4d200 */
[----:B0-----:R-:W-:Y:S02]  /*0650*/  @!P1 FSETP.NEU.AND P0, PT, R2, R3, PT ;  /* 0x000000030200920b */ /* 0x001fe40003f0d000 */
[----:B------:R-:W-:-:S04]  /*0660*/  @!P1 FSEL R2, R5, -R5, P2 ;  /* 0x8000000505029208 */ /* 0x000fc80001000000 */
[----:B------:R-:W-:-:S07]  /*0670*/  @!P1 FSEL R4, R2, +QNAN , !P0 ;  /* 0x7fffffff02049808 */ /* 0x000fce0004000000 */
.L_x_12:
[----:B------:R-:W-:Y:S05]  /*0680*/  BSYNC.RECONVERGENT B0 ;  /* 0x0000000000007941 */ /* 0x000fea0003800200 */
.L_x_11:
[----:B------:R-:W0:Y:S01]  /*0690*/  LDC.64 R2, c[0x0][0x390] ;  /* 0x0000e400ff027b82 */ /* 0x000e220000000a00 */
[----:B------:R-:W-:Y:S01]  /*06a0*/  F2FP.BF16.F32.PACK_AB R4, RZ, R4 ;  /* 0x00000004ff04723e */ /* 0x000fe200000010ff */
[----:B0-----:R-:W-:-:S05]  /*06b0*/  IMAD.WIDE.U32 R2, R0, 0x2, R2 ;  /* 0x0000000200027825 */ /* 0x001fca00078e0002 */
[----:B------:R-:W-:Y:S01]  /*06c0*/  STG.E.U16 desc[UR4][R2.64], R4 ;  /* 0x0000000402007986 */ /* 0x000fe2000c101504 */
[----:B------:R-:W-:Y:S05]  /*06d0*/  EXIT ;  /* 0x000000000000794d */ /* 0x000fea0003800000 */
.L_x_13:
        /* <DEDUP_REMOVED lines=10> */
.L_x_76:


//--------------------- .text.div_scalar_bf16     --------------------------
	.section	.text.div_scalar_bf16,"ax",@progbits
	.align	128
        .global         div_scalar_bf16
        .type           div_scalar_bf16,@function
        .size           div_scalar_bf16,(.L_x_77 - div_scalar_bf16)
        .other          div_scalar_bf16,@"STO_CUDA_ENTRY STV_DEFAULT"
div_scalar_bf16:
.text.div_scalar_bf16:
        /* <DEDUP_REMOVED lines=13> */
[----:B-1----:R-:W4:Y:S01]  /*00d0*/  LDG.E.U16 R2, desc[UR4][R2.64] ;  /* 0x0000000402027981 */ /* 0x002f22000c1e1500 */
[----:B--2---:R-:W0:Y:S02]  /*00e0*/  F2F.BF16.F32 R0, UR6 ;  /* 0x0000000600007d04 */ /* 0x004e240008202000 */
[----:B0-----:R-:W-:-:S04]  /*00f0*/  SHF.L.U32 R6, R0, 0x10, RZ ;  /* 0x0000001000067819 */ /* 0x001fc800000006ff */
[----:B------:R-:W-:-:S13]  /*0100*/  FSETP.GE.AND P0, PT, |R6|, 8.50705917302346158658e+37, PT ;  /* 0x7e8000000600780b */ /* 0x000fda0003f06200 */
[----:B------:R-:W-:-:S05]  /*0110*/  @P0 FMUL R6, R6, 0.25 ;  /* 0x3e80000006060820 */ /* 0x000fca0000400000 */
[----:B------:R-:W-:-:S13]  /*0120*/  FSETP.GEU.AND P1, PT, |R6|, 1.175494350822287508e-38, PT ;  /* 0x008000000600780b */ /* 0x000fda0003f2e200 */
[----:B------:R-:W-:-:S04]  /*0130*/  @!P1 FMUL R6, R6, 16777216 ;  /* 0x4b80000006069820 */ /* 0x000fc80000400000 */
[----:B------:R-:W0:Y:S01]  /*0140*/  MUFU.RCP R9, R6 ;  /* 0x0000000600097308 */ /* 0x000e220000001000 */
[----:B----4-:R-:W-:Y:S01]  /*0150*/  SHF.L.U32 R0, R2, 0x10, RZ ;  /* 0x0000001002007819 */ /* 0x010fe200000006ff */
[----:B---3--:R-:W-:-:S04]  /*0160*/  IMAD.WIDE.U32 R2, R7, 0x2, R4 ;  /* 0x0000000207027825 */ /* 0x008fc800078e0004 */
[----:B------:R-:W-:-:S04]  /*0170*/  @!P1 FMUL R0, R0, 16777216 ;  /* 0x4b80000000009820 */ /* 0x000fc80000400000 */
[----:B0-----:R-:W-:-:S04]  /*0180*/  FMUL R0, R9, R0 ;  /* 0x0000000009007220 */ /* 0x001fc80000400000 */
[----:B------:R-:W-:-:S05]  /*0190*/  @P0 FMUL R0, R0, 0.25 ;  /* 0x3e80000000000820 */ /* 0x000fca0000400000 */
[----:B------:R-:W-:-:S05]  /*01a0*/  F2FP.BF16.F32.PACK_AB R0, RZ, R0 ;  /* 0x00000000ff00723e */ /* 0x000fca00000010ff */
[----:B------:R-:W-:Y:S01]  /*01b0*/  STG.E.U16 desc[UR4][R2.64], R0 ;  /* 0x0000000002007986 */ /* 0x000fe2000c101504 */
[----:B------:R-:W-:Y:S05]  /*01c0*/  EXIT ;  /* 0x000000000000794d */ /* 0x000fea0003800000 */
.L_x_14:
        /* <DEDUP_REMOVED lines=11> */
.L_x_77:


//--------------------- .text.mul_scalar_bf16     --------------------------
	.section	.text.mul_scalar_bf16,"ax",@progbits
	.align	128
        .global         mul_scalar_bf16
        .type           mul_scalar_bf16,@function
        .size           mul_scalar_bf16,(.L_x_78 - mul_scalar_bf16)
        .other          mul_scalar_bf16,@"STO_CUDA_ENTRY STV_DEFAULT"
mul_scalar_bf16:
.text.mul_scalar_bf16:
        /* <DEDUP_REMOVED lines=14> */
[----:B--2---:R-:W-:Y:S01]  /*00e0*/  F2FP.BF16.F32.PACK_AB R0, RZ, UR6 ;  /* 0x00000006ff007c3e */ /* 0x004fe200080010ff */
[----:B---3--:R-:W-:-:S04]  /*00f0*/  IMAD.WIDE.U32 R4, R7, 0x2, R4 ;  /* 0x0000000207047825 */ /* 0x008fc800078e0004 */
[----:B----4-:R-:W-:-:S05]  /*0100*/  HMUL2.BF16_V2 R0, R3.H0_H0, R0.H0_H0 ;  /* 0x2000000003007232 */ /* 0x010fca0000200800 */
[----:B------:R-:W-:Y:S01]  /*0110*/  STG.E.U16 desc[UR4][R4.64], R0 ;  /* 0x0000000004007986 */ /* 0x000fe2000c101504 */
[----:B------:R-:W-:Y:S05]  /*0120*/  EXIT ;  /* 0x000000000000794d */ /* 0x000fea0003800000 */
.L_x_15:
        /* <DEDUP_REMOVED lines=13> */
.L_x_78:


//--------------------- .text.sub_scalar_bf16     --------------------------
	.section	.text.sub_scalar_bf16,"ax",@progbits
	.align	128
        .global         sub_scalar_bf16
        .type           sub_scalar_bf16,@function
        .size           sub_scalar_bf16,(.L_x_79 - sub_scalar_bf16)
        .other          sub_scalar_bf16,@"STO_CUDA_ENTRY STV_DEFAULT"
sub_scalar_bf16:
.text.sub_scalar_bf16:
        /* <DEDUP_REMOVED lines=16> */
[----:B----4-:R-:W-:-:S05]  /*0100*/  HADD2.BF16_V2 R0, R3.H0_H0, -R0.H0_H0 ;  /* 0xa000000003007230 */ /* 0x010fca0000200800 */
[----:B------:R-:W-:Y:S01]  /*0110*/  STG.E.U16 desc[UR4][R4.64], R0 ;  /* 0x0000000004007986 */ /* 0x000fe2000c101504 */
[----:B------:R-:W-:Y:S05]  /*0120*/  EXIT ;  /* 0x000000000000794d */ /* 0x000fea0003800000 */
.L_x_16:
        /* <DEDUP_REMOVED lines=13> */
.L_x_79:


//--------------------- .text.add_scalar_bf16     --------------------------
	.section	.text.add_scalar_bf16,"ax",@progbits
	.align	128
        .global         add_scalar_bf16
        .type           add_scalar_bf16,@function
        .size           add_scalar_bf16,(.L_x_80 - add_scalar_bf16)
        .other          add_scalar_bf16,@"STO_CUDA_ENTRY STV_DEFAULT"
add_scalar_bf16:
.text.add_scalar_bf16:
        /* <DEDUP_REMOVED lines=16> */
[----:B----4-:R-:W-:-:S05]  /*0100*/  HADD2.BF16_V2 R0, R3.H0_H0, R0.H0_H0 ;  /* 0x2000000003007230 */ /* 0x010fca0000200800 */
[----:B------:R-:W-:Y:S01]  /*0110*/  STG.E.U16 desc[UR4][R4.64], R0 ;  /* 0x0000000004007986 */ /* 0x000fe2000c101504 */
[----:B------:R-:W-:Y:S05]  /*0120*/  EXIT ;  /* 0x000000000000794d */ /* 0x000fea0003800000 */
.L_x_17:
        /* <DEDUP_REMOVED lines=13> */
.L_x_80:


//--------------------- .text.pow_scalar_f16      --------------------------
	.section	.text.pow_scalar_f16,"ax",@progbits
	.align	128
        .global         pow_scalar_f16
        .type           pow_scalar_f16,@function
        .size           pow_scalar_f16,(.L_x_81 - pow_scalar_f16)
        .other          pow_scalar_f16,@"STO_CUDA_ENTRY STV_DEFAULT"
pow_scalar_f16:
.text.pow_scalar_f16:
        /* <DEDUP_REMOVED lines=14> */
[----:B--2---:R-:W-:-:S05]  /*00e0*/  HADD2.F32 R2, -RZ, R2.H0_H0 ;  /* 0x20000002ff027230 */ /* 0x004fca0000004100 */
[C---:B------:R-:W-:Y:S01]  /*00f0*/  FMUL R3, |R2|.reuse, 16777216 ;  /* 0x4b80000002037820 */ /* 0x040fe20000400200 */
[----:B------:R-:W-:-:S04]  /*0100*/  FSETP.GEU.AND P0, PT, |R2|, 1.175494350822287508e-38, PT ;  /* 0x008000000200780b */ /* 0x000fc80003f0e200 */
        /* <DEDUP_REMOVED lines=87> */
.L_x_19:
[----:B------:R-:W-:Y:S05]  /*0680*/  BSYNC.RECONVERGENT B0 ;  /* 0x0000000000007941 */ /* 0x000fea0003800200 */
.L_x_18:
[----:B------:R-:W0:Y:S01]  /*0690*/  LDC.64 R2, c[0x0][0x390] ;  /* 0x0000e400ff027b82 */ /* 0x000e220000000a00 */
[----:B------:R-:W-:Y:S01]  /*06a0*/  F2FP.F16.F32.PACK_AB R4, RZ, R4 ;  /* 0x00000004ff04723e */ /* 0x000fe200000000ff */
[----:B0-----:R-:W-:-:S05]  /*06b0*/  IMAD.WIDE.U32 R2, R0, 0x2, R2 ;  /* 0x0000000200027825 */ /* 0x001fca00078e0002 */
[----:B------:R-:W-:Y:S01]  /*06c0*/  STG.E.U16 desc[UR4][R2.64], R4 ;  /* 0x0000000402007986 */ /* 0x000fe2000c101504 */
[----:B------:R-:W-:Y:S05]  /*06d0*/  EXIT ;  /* 0x000000000000794d */ /* 0x000fea0003800000 */
.L_x_20:
        /* <DEDUP_REMOVED lines=10> */
.L_x_81:


//--------------------- .text.div_scalar_f16      --------------------------
	.section	.text.div_scalar_f16,"ax",@progbits
	.align	128
        .global         div_scalar_f16
        .type           div_scalar_f16,@function
        .size           div_scalar_f16,(.L_x_82 - div_scalar_f16)
        .other          div_scalar_f16,@"STO_CUDA_ENTRY STV_DEFAULT"
div_scalar_f16:
.text.div_scalar_f16:
        /* <DEDUP_REMOVED lines=12> */
[----:B-1----:R-:W3:Y:S01]  /*00c0*/  LDG.E.U16 R2, desc[UR4][R2.64] ;  /* 0x0000000402027981 */ /* 0x002ee2000c1e1500 */
[----:B--2---:R-:W-:-:S05]  /*00d0*/  F2FP.F16.F32.PACK_AB R0, RZ, UR6 ;  /* 0x00000006ff007c3e */ /* 0x004fca00080000ff */
[----:B------:R-:W-:-:S04]  /*00e0*/  HADD2.F32 R7, -RZ, R0.H0_H0 ;  /* 0x20000000ff077230 */ /* 0x000fc80000004100 */
[----:B------:R-:W0:Y:S01]  /*00f0*/  MUFU.RCP R9, R7 ;  /* 0x0000000700097308 */ /* 0x000e220000001000 */
[----:B---3--:R-:W-:Y:S02]  /*0100*/  HADD2.F32 R0, -RZ, R2.H0_H0 ;  /* 0x20000002ff007230 */ /* 0x008fe40000004100 */
[----:B------:R-:W1:Y:S03]  /*0110*/  LDC.64 R2, c[0x0][0x390] ;  /* 0x0000e400ff027b82 */ /* 0x000e660000000a00 */
[----:B0-----:R-:W-:-:S05]  /*0120*/  FMUL R4, R0, R9 ;  /* 0x0000000900047220 */ /* 0x001fca0000400000 */
[----:B------:R-:W-:-:S05]  /*0130*/  F2FP.F16.F32.PACK_AB R6, RZ, R4 ;  /* 0x00000004ff06723e */ /* 0x000fca00000000ff */
[C---:B------:R-:W-:Y:S02]  /*0140*/  HSETP2.GEU.AND P1, PT, |R6|.reuse.H0_H0, 8.523464202880859375e-06, 8.523464202880859375e-06, PT ;  /* 0x008f008f06007434 */ /* 0x040fe40003f2ea00 */
[----:B------:R-:W-:-:S05]  /*0150*/  HSETP2.GT.AND P0, PT, |R6|.H0_H0, RZ.H0_H0, PT ;  /* 0x200000ff06007234 */ /* 0x000fca0003f04a00 */
[----:B------:R-:W-:Y:S01]  /*0160*/  PLOP3.LUT P0, PT, P1, P0, PT, 0xf2, 0x2f ;  /* 0x00000000002f781c */ /* 0x000fe20000f01e72 */
[----:B-1----:R-:W-:-:S12]  /*0170*/  IMAD.WIDE.U32 R2, R5, 0x2, R2 ;  /* 0x0000000205027825 */ /* 0x002fd800078e0002 */
[----:B------:R-:W-:-:S04]  /*0180*/  @!P0 FFMA R0, -R7, R4, R0 ;  /* 0x0000000407008223 */ /* 0x000fc80000000100 */
[----:B------:R-:W-:-:S05]  /*0190*/  @!P0 FFMA R0, R9, R0, R4 ;  /* 0x0000000009008223 */ /* 0x000fca0000000004 */
[----:B------:R-:W-:-:S05]  /*01a0*/  @!P0 F2FP.F16.F32.PACK_AB R6, RZ, R0 ;  /* 0x00000000ff06823e */ /* 0x000fca00000000ff */
[----:B------:R-:W-:Y:S01]  /*01b0*/  STG.E.U16 desc[UR4][R2.64], R6 ;  /* 0x0000000602007986 */ /* 0x000fe2000c101504 */
[----:B------:R-:W-:Y:S05]  /*01c0*/  EXIT ;  /* 0x000000000000794d */ /* 0x000fea0003800000 */
.L_x_21:
        /* <DEDUP_REMOVED lines=11> */
.L_x_82:


//--------------------- .text.mul_scalar_f16      --------------------------
	.section	.text.mul_scalar_f16,"ax",@progbits
	.align	128
        .global         mul_scalar_f16
        .type           mul_scalar_f16,@function
        .size           mul_scalar_f16,(.L_x_83 - mul_scalar_f16)
        .other          mul_scalar_f16,@"STO_CUDA_ENTRY STV_DEFAULT"
mul_scalar_f16:
.text.mul_scalar_f16:
        /* <DEDUP_REMOVED lines=14> */
[----:B--2---:R-:W-:Y:S01]  /*00e0*/  F2FP.F16.F32.PACK_AB R0, RZ, UR6 ;  /* 0x00000006ff007c3e */ /* 0x004fe200080000ff */
[----:B---3--:R-:W-:-:S04]  /*00f0*/  IMAD.WIDE.U32 R4, R7, 0x2, R4 ;  /* 0x0000000207047825 */ /* 0x008fc800078e0004 */
[----:B----4-:R-:W-:-:S05]  /*0100*/  HMUL2 R0, R3.H0_H0, R0.H0_H0 ;  /* 0x2000000003007232 */ /* 0x010fca0000000800 */
[----:B------:R-:W-:Y:S01]  /*0110*/  STG.E.U16 desc[UR4][R4.64], R0 ;  /* 0x0000000004007986 */ /* 0x000fe2000c101504 */
[----:B------:R-:W-:Y:S05]  /*0120*/  EXIT ;  /* 0x000000000000794d */ /* 0x000fea0003800000 */
.L_x_22:
        /* <DEDUP_REMOVED lines=13> */
.L_x_83:


//--------------------- .text.sub_scalar_f16      --------------------------
	.section	.text.sub_scalar_f16,"ax",@progbits
	.align	128
        .global         sub_scalar_f16
        .type           sub_scalar_f16,@function
        .size           sub_scalar_f16,(.L_x_84 - sub_scalar_f16)
        .other          sub_scalar_f16,@"STO_CUDA_ENTRY STV_DEFAULT"
sub_scalar_f16:
.text.sub_scalar_f16:
        /* <DEDUP_REMOVED lines=16> */
[----:B----4-:R-:W-:-:S05]  /*0100*/  HADD2 R0, R3.H0_H0, -R0.H0_H0 ;  /* 0xa000000003007230 */ /* 0x010fca0000000800 */
[----:B------:R-:W-:Y:S01]  /*0110*/  STG.E.U16 desc[UR4][R4.64], R0 ;  /* 0x0000000004007986 */ /* 0x000fe2000c101504 */
[----:B------:R-:W-:Y:S05]  /*0120*/  EXIT ;  /* 0x000000000000794d */ /* 0x000fea0003800000 */
.L_x_23:
        /* <DEDUP_REMOVED lines=13> */
.L_x_84:


//--------------------- .text.add_scalar_f16      --------------------------
	.section	.text.add_scalar_f16,"ax",@progbits
	.align	128
        .global         add_scalar_f16
        .type           add_scalar_f16,@function
        .size           add_scalar_f16,(.L_x_85 - add_scalar_f16)
        .other          add_scalar_f16,@"STO_CUDA_ENTRY STV_DEFAULT"
add_scalar_f16:
.text.add_scalar_f16:
        /* <DEDUP_REMOVED lines=16> */
[----:B----4-:R-:W-:-:S05]  /*0100*/  HADD2 R0, R3.H0_H0, R0.H0_H0 ;  /* 0x2000000003007230 */ /* 0x010fca0000000800 */
[----:B------:R-:W-:Y:S01]  /*0110*/  STG.E.U16 desc[UR4][R4.64], R0 ;  /* 0x0000000004007986 */ /* 0x000fe2000c101504 */
[----:B------:R-:W-:Y:S05]  /*0120*/  EXIT ;  /* 0x000000000000794d */ /* 0x000fea0003800000 */
.L_x_24:
        /* <DEDUP_REMOVED lines=13> */
.L_x_85:


//--------------------- .text.pow_scalar_f64      --------------------------
	.section	.text.pow_scalar_f64,"ax",@progbits
	.align	128
        .global         pow_scalar_f64
        .type           pow_scalar_f64,@function
        .size           pow_scalar_f64,(.L_x_65 - pow_scalar_f64)
        .other          pow_scalar_f64,@"STO_CUDA_ENTRY STV_DEFAULT"
pow_scalar_f64:
.text.pow_scalar_f64:
        /* <DEDUP_REMOVED lines=10> */
[----:B------:R-:W2:Y:S01]  /*00a0*/  LDC.64 R8, c[0x0][0x388] ;  /* 0x0000e200ff087b82 */ /* 0x000ea20000000a00 */
[----:B0-----:R-:W-:-:S06]  /*00b0*/  IMAD.WIDE.U32 R2, R10, 0x8, R2 ;  /* 0x000000080a027825 */ /* 0x001fcc00078e0002 */
[----:B-1----:R-:W3:Y:S01]  /*00c0*/  LDG.E.64 R2, desc[UR8][R2.64] ;  /* 0x0000000802027981 */ /* 0x002ee2000c1e1b00 */
[----:B------:R-:W-:Y:S01]  /*00d0*/  BSSY.RECONVERGENT B0, `(.L_x_25) ;  /* 0x0000025000007945 */ /* 0x000fe20003800200 */
[----:B--2---:R-:W-:-:S04]  /*00e0*/  SHF.R.U32.HI R0, RZ, 0x14, R9 ;  /* 0x00000014ff007819 */ /* 0x004fc80000011609 */
[----:B------:R-:W-:-:S05]  /*00f0*/  LOP3.LUT R0, R0, 0x7ff, RZ, 0xc0, !PT ;  /* 0x000007ff00007812 */ /* 0x000fca00078ec0ff */
[----:B------:R-:W-:-:S05]  /*0100*/  VIADD R7, R0, 0xfffffc0c ;  /* 0xfffffc0c00077836 */ /* 0x000fca0000000000 */
[CC--:B------:R-:W-:Y:S02]  /*0110*/  SHF.L.U32 R0, R8.reuse, R7.reuse, RZ ;  /* 0x0000000708007219 */ /* 0x0c0fe400000006ff */
[----:B------:R-:W-:Y:S02]  /*0120*/  SHF.L.U64.HI R7, R8, R7, R9 ;  /* 0x0000000708077219 */ /* 0x000fe40000010209 */
[----:B------:R-:W-:-:S04]  /*0130*/  ISETP.NE.U32.AND P0, PT, R0, RZ, PT ;  /* 0x000000ff0000720c */ /* 0x000fc80003f05070 */
[----:B------:R-:W-:-:S04]  /*0140*/  ISETP.NE.AND.EX P0, PT, R7, -0x80000000, PT, P0 ;  /* 0x800000000700780c */ /* 0x000fc80003f05300 */
[----:B------:R-:W-:Y:S01]  /*0150*/  PLOP3.LUT P1, PT, P0, PT, PT, 0x8, 0x80 ;  /* 0x000000000080781c */ /* 0x000fe2000072e170 */
[----:B---3--:R-:W-:-:S06]  /*0160*/  DSETP.NEU.AND P2, PT, R2, RZ, PT ;  /* 0x000000ff0200722a */ /* 0x008fcc0003f4d000 */
[----:B------:R-:W-:-:S08]  /*0170*/  ISETP.GE.OR P3, PT, R9, RZ, P2 ;  /* 0x000000ff0900720c */ /* 0x000fd00001766670 */
[----:B------:R-:W0:Y:S01]  /*0180*/  @!P2 LDC.64 R4, c[0x0][0x388] ;  /* 0x0000e200ff04ab82 */ /* 0x000e220000000a00 */
[----:B------:R-:W-:Y:S01]  /*0190*/  @!P2 IMAD.MOV.U32 R6, RZ, RZ, RZ ;  /* 0x000000ffff06a224 */ /* 0x000fe200078e00ff */
[----:B0-----:R-:W-:-:S06]  /*01a0*/  @!P2 DSETP.NEU.AND P1, PT, |R4|, 0.5, !P0 ;  /* 0x3fe000000400a42a */ /* 0x001fcc000472d200 */
[----:B------:R-:W-:-:S04]  /*01b0*/  @!P2 SEL R7, R3, RZ, P1 ;  /* 0x000000ff0307a207 */ /* 0x000fc80000800000 */
[----:B------:R-:W-:Y:S01]  /*01c0*/  @!P3 LOP3.LUT R7, R7, 0x7ff00000, RZ, 0xfc, !PT ;  /* 0x7ff000000707b812 */ /* 0x000fe200078efcff */
[----:B------:R-:W-:Y:S06]  /*01d0*/  @!P2 BRA `(.L_x_26) ;  /* 0x000000000050a947 */ /* 0x000fec0003800000 */
[----:B------:R-:W-:Y:S01]  /*01e0*/  DADD R4, -RZ, |R2| ;  /* 0x00000000ff047229 */ /* 0x000fe20000000502 */
[----:B------:R-:W-:Y:S01]  /*01f0*/  BSSY.RECONVERGENT B1, `(.L_x_27) ;  /* 0x0000003000017945 */ /* 0x000fe20003800200 */
[----:B------:R-:W-:-:S09]  /*0200*/  MOV R0, 0x220 ;  /* 0x0000022000007802 */ /* 0x000fd20000000f00 */
[----:B------:R-:W-:Y:S05]  /*0210*/  CALL.REL.NOINC `($pow_scalar_f64$__internal_accurate_pow) ;  /* 0x0000000000ec7944 */ /* 0x000fea0003c00000 */
[----:B------:R-:W-:Y:S05]  /*0220*/  BSYNC.RECONVERGENT B1 ;  /* 0x0000000000017941 */ /* 0x000fea0003800200 */
.L_x_27:
[----:B------:R-:W0:Y:S01]  /*0230*/  LDCU.64 UR4, c[0x0][0x388] ;  /* 0x00007100ff0477ac */ /* 0x000e220008000a00 */
[----:B------:R-:W-:Y:S01]  /*0240*/  IMAD.MOV.U32 R8, RZ, RZ, R11 ;  /* 0x000000ffff087224 */ /* 0x000fe200078e000b */
[----:B------:R-:W-:Y:S01]  /*0250*/  ISETP.GE.AND P2, PT, R3, RZ, PT ;  /* 0x000000ff0300720c */ /* 0x000fe20003f46270 */
[----:B------:R-:W-:-:S06]  /*0260*/  IMAD.MOV.U32 R9, RZ, RZ, R12 ;  /* 0x000000ffff097224 */ /* 0x000fcc00078e000c */
[----:B------:R-:W-:Y:S01]  /*0270*/  DADD R8, -RZ, -R8 ;  /* 0x00000000ff087229 */ /* 0x000fe20000000908 */
[----:B0-----:R-:W-:Y:S02]  /*0280*/  IMAD.U32 R4, RZ, RZ, UR4 ;  /* 0x00000004ff047e24 */ /* 0x001fe4000f8e00ff */
[----:B------:R-:W-:-:S04]  /*0290*/  IMAD.U32 R5, RZ, RZ, UR5 ;  /* 0x00000005ff057e24 */ /* 0x000fc8000f8e00ff */
[----:B------:R-:W0:Y:S02]  /*02a0*/  FRND.F64.TRUNC R6, R4 ;  /* 0x0000000400067313 */ /* 0x000e24000030d800 */
[----:B0-----:R-:W-:Y:S01]  /*02b0*/  DSETP.NEU.AND P0, PT, R6, R4, PT ;  /* 0x000000040600722a */ /* 0x001fe20003f0d000 */
[-C--:B------:R-:W-:Y:S02]  /*02c0*/  FSEL R6, R8, R11.reuse, P1 ;  /* 0x0000000b08067208 */ /* 0x080fe40000800000 */
[-C--:B------:R-:W-:Y:S02]  /*02d0*/  FSEL R7, R9, R12.reuse, P1 ;  /* 0x0000000c09077208 */ /* 0x080fe40000800000 */
[----:B------:R-:W-:Y:S02]  /*02e0*/  FSEL R6, R6, R11, !P2 ;  /* 0x0000000b06067208 */ /* 0x000fe40005000000 */
[----:B------:R-:W-:-:S07]  /*02f0*/  FSEL R7, R7, R12, !P2 ;  /* 0x0000000c07077208 */ /* 0x000fce0005000000 */
[----:B------:R-:W-:Y:S02]  /*0300*/  @P0 FSEL R6, R6, RZ, P2 ;  /* 0x000000ff06060208 */ /* 0x000fe40001000000 */
[----:B------:R-:W-:-:S07]  /*0310*/  @P0 FSEL R7, R7, -QNAN , P2 ;  /* 0xfff8000007070808 */ /* 0x000fce0001000000 */
.L_x_26:
[----:B------:R-:W-:Y:S05]  /*0320*/  BSYNC.RECONVERGENT B0 ;  /* 0x0000000000007941 */ /* 0x000fea0003800200 */
.L_x_25:
[----:B------:R-:W-:Y:S01]  /*0330*/  DADD R8, R2, R4 ;  /* 0x0000000002087229 */ /* 0x000fe20000000004 */
[----:B------:R-:W-:Y:S09]  /*0340*/  BSSY.RECONVERGENT B0, `(.L_x_28) ;  /* 0x000001e000007945 */ /* 0x000ff20003800200 */
[----:B------:R-:W-:-:S04]  /*0350*/  LOP3.LUT R8, R9, 0x7ff00000, RZ, 0xc0, !PT ;  /* 0x7ff0000009087812 */ /* 0x000fc800078ec0ff */
[----:B------:R-:W-:-:S13]  /*0360*/  ISETP.NE.AND P0, PT, R8, 0x7ff00000, PT ;  /* 0x7ff000000800780c */ /* 0x000fda0003f05270 */
[----:B------:R-:W-:Y:S05]  /*0370*/  @P0 BRA `(.L_x_29) ;  /* 0x0000000000680947 */ /* 0x000fea0003800000 */
[----:B------:R-:W-:-:S14]  /*0380*/  DSETP.NAN.AND P0, PT, R2, R4, PT ;  /* 0x000000040200722a */ /* 0x000fdc0003f08000 */
[----:B------:R-:W-:Y:S01]  /*0390*/  @P0 DADD R6, R2, R4 ;  /* 0x0000000002060229 */ /* 0x000fe20000000004 */
[----:B------:R-:W-:Y:S10]  /*03a0*/  @P0 BRA `(.L_x_29) ;  /* 0x00000000005c0947 */ /* 0x000ff40003800000 */
[----:B------:R-:W-:-:S14]  /*03b0*/  DSETP.NEU.AND P0, PT, |R4|, +INF , PT ;  /* 0x7ff000000400742a */ /* 0x000fdc0003f0d200 */
[----:B------:R-:W-:Y:S05]  /*03c0*/  @P0 BRA `(.L_x_30) ;  /* 0x0000000000240947 */ /* 0x000fea0003800000 */
[----:B------:R-:W0:Y:S01]  /*03d0*/  LDCU UR4, c[0x0][0x38c] ;  /* 0x00007180ff0477ac */ /* 0x000e220008000800 */
[----:B------:R-:W-:-:S06]  /*03e0*/  DSETP.GT.AND P0, PT, |R2|, 1, PT ;  /* 0x3ff000000200742a */ /* 0x000fcc0003f04200 */
[----:B------:R-:W-:Y:S01]  /*03f0*/  SEL R6, RZ, 0x7ff00000, !P0 ;  /* 0x7ff00000ff067807 */ /* 0x000fe20004000000 */
[----:B------:R-:W-:Y:S01]  /*0400*/  DSETP.NEU.AND P0, PT, R2, -1, PT ;  /* 0xbff000000200742a */ /* 0x000fe20003f0d000 */
[----:B0-----:R-:W-:-:S13]  /*0410*/  ISETP.LE.AND P1, PT, RZ, UR4, PT ;  /* 0x00000004ff007c0c */ /* 0x001fda000bf23270 */
[----:B------:R-:W-:-:S04]  /*0420*/  @!P1 LOP3.LUT R6, R6, 0x7ff00000, RZ, 0x3c, !PT ;  /* 0x7ff0000006069812 */ /* 0x000fc800078e3cff */
[----:B------:R-:W-:Y:S01]  /*0430*/  SEL R7, R6, 0x3ff00000, P0 ;  /* 0x3ff0000006077807 */ /* 0x000fe20000000000 */
[----:B------:R-:W-:Y:S01]  /*0440*/  IMAD.MOV.U32 R6, RZ, RZ, RZ ;  /* 0x000000ffff067224 */ /* 0x000fe200078e00ff */
[----:B------:R-:W-:Y:S06]  /*0450*/  BRA `(.L_x_29) ;  /* 0x0000000000307947 */ /* 0x000fec0003800000 */
.L_x_30:
[----:B------:R-:W-:-:S14]  /*0460*/  DSETP.NEU.AND P0, PT, |R2|, +INF , PT ;  /* 0x7ff000000200742a */ /* 0x000fdc0003f0d200 */
[----:B------:R-:W-:Y:S05]  /*0470*/  @P0 BRA `(.L_x_29) ;  /* 0x0000000000280947 */ /* 0x000fea0003800000 */
[----:B------:R-:W0:Y:S01]  /*0480*/  LDC R0, c[0x0][0x38c] ;  /* 0x0000e300ff007b82 */ /* 0x000e220000000800 */
[----:B------:R-:W-:Y:S01]  /*0490*/  ISETP.GE.AND P2, PT, R3, RZ, PT ;  /* 0x000000ff0300720c */ /* 0x000fe20003f46270 */
[----:B------:R-:W-:Y:S01]  /*04a0*/  IMAD.MOV.U32 R6, RZ, RZ, RZ ;  /* 0x000000ffff067224 */ /* 0x000fe200078e00ff */
[C---:B0-----:R-:W-:Y:S02]  /*04b0*/  ISETP.GE.AND P0, PT, R0.reuse, RZ, PT ;  /* 0x000000ff0000720c */ /* 0x041fe40003f06270 */
[----:B------:R-:W-:Y:S02]  /*04c0*/  LOP3.LUT R0, R0, 0x7fffffff, RZ, 0xc0, !PT ;  /* 0x7fffffff00007812 */ /* 0x000fe400078ec0ff */
[----:B------:R-:W-:Y:S02]  /*04d0*/  SEL R7, RZ, 0x7ff00000, !P0 ;  /* 0x7ff00000ff077807 */ /* 0x000fe40004000000 */
[----:B------:R-:W-:-:S03]  /*04e0*/  ISETP.NE.AND P0, PT, R0, 0x3fe00000, PT ;  /* 0x3fe000000000780c */ /* 0x000fc60003f05270 */
[----:B------:R-:W-:-:S05]  /*04f0*/  VIADD R0, R7, 0x80000000 ;  /* 0x8000000007007836 */ /* 0x000fca0000000000 */
[----:B------:R-:W-:-:S04]  /*0500*/  SEL R0, R0, R7, P0 ;  /* 0x0000000700007207 */ /* 0x000fc80000000000 */
[----:B------:R-:W-:-:S07]  /*0510*/  @!P2 SEL R7, R0, R7, P1 ;  /* 0x000000070007a207 */ /* 0x000fce0000800000 */
.L_x_29:
[----:B------:R-:W-:Y:S05]  /*0520*/  BSYNC.RECONVERGENT B0 ;  /* 0x0000000000007941 */ /* 0x000fea0003800200 */
.L_x_28:
[----:B------:R-:W0:Y:S01]  /*0530*/  LDC.64 R8, c[0x0][0x390] ;  /* 0x0000e400ff087b82 */ /* 0x000e220000000a00 */
[----:B------:R-:W-:Y:S02]  /*0540*/  DSETP.NEU.AND P0, PT, R2, 1, PT ;  /* 0x3ff000000200742a */ /* 0x000fe40003f0d000 */
[----:B------:R-:W-:-:S04]  /*0550*/  DSETP.NEU.AND P1, PT, R4, RZ, PT ;  /* 0x000000ff0400722a */ /* 0x000fc80003f2d000 */
[----:B------:R-:W-:Y:S02]  /*0560*/  FSEL R2, R6, RZ, P0 ;  /* 0x000000ff06027208 */ /* 0x000fe40000000000 */
[----:B------:R-:W-:Y:S02]  /*0570*/  FSEL R6, R7, 1.875, P0 ;  /* 0x3ff0000007067808 */ /* 0x000fe40000000000 */
[----:B------:R-:W-:Y:S02]  /*0580*/  FSEL R2, R2, RZ, P1 ;  /* 0x000000ff02027208 */ /* 0x000fe40000800000 */
[----:B------:R-:W-:Y:S01]  /*0590*/  FSEL R3, R6, 1.875, P1 ;  /* 0x3ff0000006037808 */ /* 0x000fe20000800000 */
[----:B0-----:R-:W-:-:S05]  /*05a0*/  IMAD.WIDE.U32 R10, R10, 0x8, R8 ;  /* 0x000000080a0a7825 */ /* 0x001fca00078e0008 */
[----:B------:R-:W-:Y:S01]  /*05b0*/  STG.E.64 desc[UR8][R10.64], R2 ;  /* 0x000000020a007986 */ /* 0x000fe2000c101b08 */
[----:B------:R-:W-:Y:S05]  /*05c0*/  EXIT ;  /* 0x000000000000794d */ /* 0x000fea0003800000 */
        .type           $pow_scalar_f64$__internal_accurate_pow,@function
        .size           $pow_scalar_f64$__internal_accurate_pow,(.L_x_65 - $pow_scalar_f64$__internal_accurate_pow)
$pow_scalar_f64$__internal_accurate_pow:
[----:B------:R-:W-:Y:S01]  /*05d0*/  ISETP.GT.U32.AND P0, PT, R5, 0xfffff, PT ;  /* 0x000fffff0500780c */ /* 0x000fe20003f04070 */
[----:B------:R-:W-:Y:S01]  /*05e0*/  IMAD.MOV.U32 R6, RZ, RZ, R5 ;  /* 0x000000ffff067224 */ /* 0x000fe200078e0005 */
[----:B------:R-:W-:Y:S01]  /*05f0*/  UMOV UR4, 0x7d2cafe2 ;  /* 0x7d2cafe200047882 */ /* 0x000fe20000000000 */
[----:B------:R-:W-:Y:S01]  /*0600*/  IMAD.MOV.U32 R14, RZ, RZ, RZ ;  /* 0x000000ffff0e7224 */ /* 0x000fe200078e00ff */
[----:B------:R-:W-:Y:S01]  /*0610*/  UMOV UR5, 0x3eb0f5ff ;  /* 0x3eb0f5ff00057882 */ /* 0x000fe20000000000 */
[----:B------:R-:W-:Y:S01]  /*0620*/  IMAD.MOV.U32 R18, RZ, RZ, 0x41ad3b5a ;  /* 0x41ad3b5aff127424 */ /* 0x000fe200078e00ff */
[----:B------:R-:W-:Y:S01]  /*0630*/  UMOV UR10, 0xfefa39ef ;  /* 0xfefa39ef000a7882 */ /* 0x000fe20000000000 */
[----:B------:R-:W-:Y:S01]  /*0640*/  IMAD.MOV.U32 R19, RZ, RZ, 0x3ed0f5d2 ;  /* 0x3ed0f5d2ff137424 */ /* 0x000fe200078e00ff */
[----:B------:R-:W-:Y:S01]  /*0650*/  UMOV UR11, 0x3fe62e42 ;  /* 0x3fe62e42000b7882 */ /* 0x000fe20000000000 */
[----:B------:R-:W-:Y:S01]  /*0660*/  UMOV UR12, 0x3b39803f ;  /* 0x3b39803f000c7882 */ /* 0x000fe20000000000 */
[----:B------:R-:W-:-:S03]  /*0670*/  UMOV UR13, 0x3c7abc9e ;  /* 0x3c7abc9e000d7882 */ /* 0x000fc60000000000 */
[----:B------:R-:W-:-:S10]  /*0680*/  @!P0 DMUL R22, R4, 1.80143985094819840000e+16 ;  /* 0x4350000004168828 */ /* 0x000fd40000000000 */
[----:B------:R-:W-:Y:S02]  /*0690*/  @!P0 IMAD.MOV.U32 R6, RZ, RZ, R23 ;  /* 0x000000ffff068224 */ /* 0x000fe400078e0017 */
[----:B------:R-:W-:-:S03]  /*06a0*/  @!P0 IMAD.MOV.U32 R4, RZ, RZ, R22 ;  /* 0x000000ffff048224 */ /* 0x000fc600078e0016 */
[----:B------:R-:W-:Y:S01]  /*06b0*/  LOP3.LUT R6, R6, 0x800fffff, RZ, 0xc0, !PT ;  /* 0x800fffff06067812 */ /* 0x000fe200078ec0ff */
[----:B------:R-:W-:Y:S01]  /*06c0*/  IMAD.MOV.U32 R12, RZ, RZ, R4 ;  /* 0x000000ffff0c7224 */ /* 0x000fe200078e0004 */
[----:B------:R-:W-:Y:S02]  /*06d0*/  SHF.R.U32.HI R4, RZ, 0x14, R5 ;  /* 0x00000014ff047819 */ /* 0x000fe40000011605 */
[----:B------:R-:W-:Y:S02]  /*06e0*/  LOP3.LUT R13, R6, 0x3ff00000, RZ, 0xfc, !PT ;  /* 0x3ff00000060d7812 */ /* 0x000fe400078efcff */
[----:B------:R-:W-:Y:S02]  /*06f0*/  @!P0 LEA.HI R4, R23, 0xffffffca, RZ, 0xc ;  /* 0xffffffca17048811 */ /* 0x000fe400078f60ff */
[----:B------:R-:W-:-:S03]  /*0700*/  ISETP.GE.U32.AND P2, PT, R13, 0x3ff6a09f, PT ;  /* 0x3ff6a09f0d00780c */ /* 0x000fc60003f46070 */
[----:B------:R-:W-:-:S10]  /*0710*/  VIADD R5, R4, 0xfffffc01 ;  /* 0xfffffc0104057836 */ /* 0x000fd40000000000 */
[----:B------:R-:W-:Y:S02]  /*0720*/  @P2 VIADD R7, R13, 0xfff00000 ;  /* 0xfff000000d072836 */ /* 0x000fe40000000000 */
[----:B------:R-:W-:Y:S02]  /*0730*/  @P2 VIADD R5, R4, 0xfffffc02 ;  /* 0xfffffc0204052836 */ /* 0x000fe40000000000 */
[----:B------:R-:W-:-:S03]  /*0740*/  @P2 IMAD.MOV.U32 R13, RZ, RZ, R7 ;  /* 0x000000ffff0d2224 */ /* 0x000fc600078e0007 */
[----:B------:R-:W-:Y:S01]  /*0750*/  LOP3.LUT R4, R5, 0x80000000, RZ, 0x3c, !PT ;  /* 0x8000000005047812 */ /* 0x000fe200078e3cff */
[----:B------:R-:W-:Y:S02]  /*0760*/  IMAD.MOV.U32 R5, RZ, RZ, 0x43300000 ;  /* 0x43300000ff057424 */ /* 0x000fe400078e00ff */
[C---:B------:R-:W-:Y:S02]  /*0770*/  DADD R8, R12.reuse, 1 ;  /* 0x3ff000000c087429 */ /* 0x040fe40000000000 */
[----:B------:R-:W-:-:S04]  /*0780*/  DADD R12, R12, -1 ;  /* 0xbff000000c0c7429 */ /* 0x000fc80000000000 */
[----:B------:R-:W0:Y:S02]  /*0790*/  MUFU.RCP64H R15, R9 ;  /* 0x00000009000f7308 */ /* 0x000e240000001800 */
[----:B0-----:R-:W-:-:S08]  /*07a0*/  DFMA R6, -R8, R14, 1 ;  /* 0x3ff000000806742b */ /* 0x001fd0000000010e */
[----:B------:R-:W-:-:S08]  /*07b0*/  DFMA R6, R6, R6, R6 ;  /* 0x000000060606722b */ /* 0x000fd00000000006 */
[----:B------:R-:W-:-:S08]  /*07c0*/  DFMA R14, R14, R6, R14 ;  /* 0x000000060e0e722b */ /* 0x000fd0000000000e */
[----:B------:R-:W-:-:S08]  /*07d0*/  DMUL R6, R12, R14 ;  /* 0x0000000e0c067228 */ /* 0x000fd00000000000 */
[----:B------:R-:W-:-:S08]  /*07e0*/  DFMA R6, R12, R14, R6 ;  /* 0x0000000e0c06722b */ /* 0x000fd00000000006 */
[----:B------:R-:W-:Y:S02]  /*07f0*/  DMUL R16, R6, R6 ;  /* 0x0000000606107228 */ /* 0x000fe40000000000 */
[----:B------:R-:W-:-:S06]  /*0800*/  DADD R20, R12, -R6 ;  /* 0x000000000c147229 */ /* 0x000fcc0000000806 */
[----:B------:R-:W-:Y:S01]  /*0810*/  DFMA R8, R16, UR4, R18 ;  /* 0x0000000410087c2b */ /* 0x000fe20008000012 */
[----:B------:R-:W-:Y:S01]  /*0820*/  UMOV UR4, 0x75488a3f ;  /* 0x75488a3f00047882 */ /* 0x000fe20000000000 */
[----:B------:R-:W-:Y:S01]  /*0830*/  UMOV UR5, 0x3ef3b20a ;  /* 0x3ef3b20a00057882 */ /* 0x000fe20000000000 */
[----:B------:R-:W-:-:S05]  /*0840*/  DADD R20, R20, R20 ;  /* 0x0000000014147229 */ /* 0x000fca0000000014 */
[----:B------:R-:W-:Y:S01]  /*0850*/  DFMA R8, R16, R8, UR4 ;  /* 0x0000000410087e2b */ /* 0x000fe20008000008 */
[----:B------:R-:W-:Y:S01]  /*0860*/  UMOV UR4, 0xe4faecd5 ;  /* 0xe4faecd500047882 */ /* 0x000fe20000000000 */
[----:B------:R-:W-:Y:S01]  /*0870*/  UMOV UR5, 0x3f1745cd ;  /* 0x3f1745cd00057882 */ /* 0x000fe20000000000 */
[-C--:B------:R-:W-:Y:S02]  /*0880*/  DFMA R20, R12, -R6.reuse, R20 ;  /* 0x800000060c14722b */ /* 0x080fe40000000014 */
[----:B------:R-:W-:-:S03]  /*0890*/  DMUL R12, R6, R6 ;  /* 0x00000006060c7228 */ /* 0x000fc60000000000 */
[----:B------:R-:W-:Y:S01]  /*08a0*/  DFMA R8, R16, R8, UR4 ;  /* 0x0000000410087e2b */ /* 0x000fe20008000008 */
[----:B------:R-:W-:Y:S01]  /*08b0*/  UMOV UR4, 0x258a578b ;  /* 0x258a578b00047882 */ /* 0x000fe20000000000 */
[----:B------:R-:W-:Y:S01]  /*08c0*/  UMOV UR5, 0x3f3c71c7 ;  /* 0x3f3c71c700057882 */ /* 0x000fe20000000000 */
[----:B------:R-:W-:-:S05]  /*08d0*/  DMUL R14, R14, R20 ;  /* 0x000000140e0e7228 */ /* 0x000fca0000000000 */
[----:B------:R-:W-:Y:S01]  /*08e0*/  DFMA R8, R16, R8, UR4 ;  /* 0x0000000410087e2b */ /* 0x000fe20008000008 */
[----:B------:R-:W-:Y:S01]  /*08f0*/  UMOV UR4, 0x9242b910 ;  /* 0x9242b91000047882 */ /* 0x000fe20000000000 */
[----:B------:R-:W-:-:S06]  /*0900*/  UMOV UR5, 0x3f624924 ;  /* 0x3f62492400057882 */ /* 0x000fcc0000000000 */
[----:B------:R-:W-:Y:S01]  /*0910*/  DFMA R8, R16, R8, UR4 ;  /* 0x0000000410087e2b */ /* 0x000fe20008000008 */
[----:B------:R-:W-:Y:S01]  /*0920*/  UMOV UR4, 0x99999dfb ;  /* 0x99999dfb00047882 */ /* 0x000fe20000000000 */
[----:B------:R-:W-:-:S06]  /*0930*/  UMOV UR5, 0x3f899999 ;  /* 0x3f89999900057882 */ /* 0x000fcc0000000000 */
[----:B------:R-:W-:Y:S01]  /*0940*/  DFMA R18, R16, R8, UR4 ;  /* 0x0000000410127e2b */ /* 0x000fe20008000008 */
[----:B------:R-:W-:Y:S01]  /*0950*/  UMOV UR4, 0x55555555 ;  /* 0x5555555500047882 */ /* 0x000fe20000000000 */
[----:B------:R-:W-:-:S06]  /*0960*/  UMOV UR5, 0x3fb55555 ;  /* 0x3fb5555500057882 */ /* 0x000fcc0000000000 */
[----:B------:R-:W-:-:S08]  /*0970*/  DFMA R8, R16, R18, UR4 ;  /* 0x0000000410087e2b */ /* 0x000fd00008000012 */
[----:B------:R-:W-:Y:S01]  /*0980*/  DADD R24, -R8, UR4 ;  /* 0x0000000408187e29 */ /* 0x000fe20008000100 */
[----:B------:R-:W-:Y:S01]  /*0990*/  UMOV UR4, 0xb9e7b0 ;  /* 0x00b9e7b000047882 */ /* 0x000fe20000000000 */
[----:B------:R-:W-:-:S06]  /*09a0*/  UMOV UR5, 0x3c46a4cb ;  /* 0x3c46a4cb00057882 */ /* 0x000fcc0000000000 */
[----:B------:R-:W-:Y:S02]  /*09b0*/  DFMA R20, R16, R18, R24 ;  /* 0x000000121014722b */ /* 0x000fe40000000018 */
[C---:B------:R-:W-:Y:S01]  /*09c0*/  DMUL R16, R6.reuse, R12 ;  /* 0x0000000c06107228 */ /* 0x040fe20000000000 */
[----:B------:R-:W-:Y:S01]  /*09d0*/  VIADD R19, R15, 0x100000 ;  /* 0x001000000f137836 */ /* 0x000fe20000000000 */
[----:B------:R-:W-:Y:S01]  /*09e0*/  DFMA R24, R6, R6, -R12 ;  /* 0x000000060618722b */ /* 0x000fe2000000080c */
[----:B------:R-:W-:-:S03]  /*09f0*/  IMAD.MOV.U32 R18, RZ, RZ, R14 ;  /* 0x000000ffff127224 */ /* 0x000fc600078e000e */
[----:B------:R-:W-:Y:S01]  /*0a00*/  DADD R20, R20, -UR4 ;  /* 0x8000000414147e29 */ /* 0x000fe20008000000 */
[----:B------:R-:W-:Y:S01]  /*0a10*/  UMOV UR4, 0x80000000 ;  /* 0x8000000000047882 */ /* 0x000fe20000000000 */
[C---:B------:R-:W-:Y:S01]  /*0a20*/  DFMA R26, R6.reuse, R12, -R16 ;  /* 0x0000000c061a722b */ /* 0x040fe20000000810 */
[----:B------:R-:W-:Y:S01]  /*0a30*/  UMOV UR5, 0x43300000 ;  /* 0x4330000000057882 */ /* 0x000fe20000000000 */
[----:B------:R-:W-:-:S04]  /*0a40*/  DFMA R24, R6, R18, R24 ;  /* 0x000000120618722b */ /* 0x000fc80000000018 */
[----:B------:R-:W-:Y:S02]  /*0a50*/  DADD R18, R8, R20 ;  /* 0x0000000008127229 */ /* 0x000fe40000000014 */
[----:B------:R-:W-:-:S06]  /*0a60*/  DFMA R26, R14, R12, R26 ;  /* 0x0000000c0e1a722b */ /* 0x000fcc000000001a */
[----:B------:R-:W-:Y:S02]  /*0a70*/  DMUL R12, R18, R16 ;  /* 0x00000010120c7228 */ /* 0x000fe40000000000 */
[----:B------:R-:W-:Y:S02]  /*0a80*/  DFMA R24, R6, R24, R26 ;  /* 0x000000180618722b */ /* 0x000fe4000000001a */
[----:B------:R-:W-:-:S04]  /*0a90*/  DADD R26, R8, -R18 ;  /* 0x00000000081a7229 */ /* 0x000fc80000000812 */
[----:B------:R-:W-:-:S04]  /*0aa0*/  DFMA R8, R18, R16, -R12 ;  /* 0x000000101208722b */ /* 0x000fc8000000080c */
[----:B------:R-:W-:-:S04]  /*0ab0*/  DADD R26, R20, R26 ;  /* 0x00000000141a7229 */ /* 0x000fc8000000001a */
[----:B------:R-:W-:-:S08]  /*0ac0*/  DFMA R8, R18, R24, R8 ;  /* 0x000000181208722b */ /* 0x000fd00000000008 */
[----:B------:R-:W-:-:S08]  /*0ad0*/  DFMA R26, R26, R16, R8 ;  /* 0x000000101a1a722b */ /* 0x000fd00000000008 */
[----:B------:R-:W-:-:S08]  /*0ae0*/  DADD R16, R12, R26 ;  /* 0x000000000c107229 */ /* 0x000fd0000000001a */
[--C-:B------:R-:W-:Y:S02]  /*0af0*/  DADD R8, R6, R16.reuse ;  /* 0x0000000006087229 */ /* 0x100fe40000000010 */
[----:B------:R-:W-:-:S06]  /*0b00*/  DADD R12, R12, -R16 ;  /* 0x000000000c0c7229 */ /* 0x000fcc0000000810 */
[----:B------:R-:W-:Y:S02]  /*0b10*/  DADD R6, R6, -R8 ;  /* 0x0000000006067229 */ /* 0x000fe40000000808 */
[----:B------:R-:W-:-:S06]  /*0b20*/  DADD R12, R26, R12 ;  /* 0x000000001a0c7229 */ /* 0x000fcc000000000c */
[----:B------:R-:W-:-:S08]  /*0b30*/  DADD R6, R16, R6 ;  /* 0x0000000010067229 */ /* 0x000fd00000000006 */
[----:B------:R-:W-:-:S08]  /*0b40*/  DADD R6, R12, R6 ;  /* 0x000000000c067229 */ /* 0x000fd00000000006 */
[----:B------:R-:W-:Y:S02]  /*0b50*/  DADD R6, R14, R6 ;  /* 0x000000000e067229 */ /* 0x000fe40000000006 */
[----:B------:R-:W-:Y:S01]  /*0b60*/  DADD R14, R4, -UR4 ;  /* 0x80000004040e7e29 */ /* 0x000fe20008000000 */
[----:B------:R-:W-:Y:S01]  /*0b70*/  UMOV UR4, 0xfefa39ef ;  /* 0xfefa39ef00047882 */ /* 0x000fe20000000000 */
[----:B------:R-:W-:-:S04]  /*0b80*/  UMOV UR5, 0x3fe62e42 ;  /* 0x3fe62e4200057882 */ /* 0x000fc80000000000 */
[----:B------:R-:W-:-:S08]  /*0b90*/  DADD R12, R8, R6 ;  /* 0x00000000080c7229 */ /* 0x000fd00000000006 */
[--C-:B------:R-:W-:Y:S01]  /*0ba0*/  DFMA R4, R14, UR4, R12.reuse ;  /* 0x000000040e047c2b */ /* 0x100fe2000800000c */
[----:B------:R-:W0:Y:S01]  /*0bb0*/  LDCU.64 UR4, c[0x0][0x388] ;  /* 0x00007100ff0477ac */ /* 0x000e220008000a00 */
[----:B------:R-:W-:-:S06]  /*0bc0*/  DADD R8, R8, -R12 ;  /* 0x0000000008087229 */ /* 0x000fcc000000080c */
[----:B------:R-:W-:Y:S02]  /*0bd0*/  DFMA R16, R14, -UR10, R4 ;  /* 0x8000000a0e107c2b */ /* 0x000fe40008000004 */
[----:B------:R-:W-:-:S06]  /*0be0*/  DADD R8, R6, R8 ;  /* 0x0000000006087229 */ /* 0x000fcc0000000008 */
[----:B------:R-:W-:Y:S01]  /*0bf0*/  DADD R16, -R12, R16 ;  /* 0x000000000c107229 */ /* 0x000fe20000000110 */
[----:B0-----:R-:W-:-:S04]  /*0c00*/  USHF.L.U32 UR6, UR5, 0x1, URZ ;  /* 0x0000000105067899 */ /* 0x001fc800080006ff */
[----:B------:R-:W-:-:S03]  /*0c10*/  UISETP.GT.U32.AND UP0, UPT, UR6, -0x2000001, UPT ;  /* 0xfdffffff0600788c */ /* 0x000fc6000bf04070 */
[----:B------:R-:W-:-:S08]  /*0c20*/  DADD R8, R8, -R16 ;  /* 0x0000000008087229 */ /* 0x000fd00000000810 */
[----:B------:R-:W-:Y:S01]  /*0c30*/  DFMA R8, R14, UR12, R8 ;  /* 0x0000000c0e087c2b */ /* 0x000fe20008000008 */
[----:B------:R-:W-:-:S07]  /*0c40*/  @UP0 ULOP3.LUT UR5, UR5, 0xff0fffff, URZ, 0xc0, !UPT ;  /* 0xff0fffff05050892 */ /* 0x000fce000f8ec0ff */
[----:B------:R-:W-:-:S08]  /*0c50*/  DADD R6, R4, R8 ;  /* 0x0000000004067229 */ /* 0x000fd00000000008 */
[----:B------:R-:W-:Y:S02]  /*0c60*/  DADD R12, R4, -R6 ;  /* 0x00000000040c7229 */ /* 0x000fe40000000806 */
[----:B------:R-:W-:-:S06]  /*0c70*/  DMUL R4, R6, UR4 ;  /* 0x0000000406047c28 */ /* 0x000fcc0008000000 */
[----:B------:R-:W-:Y:S02]  /*0c80*/  DADD R12, R8, R12 ;  /* 0x00000000080c7229 */ /* 0x000fe4000000000c */
[----:B------:R-:W-:Y:S01]  /*0c90*/  DFMA R6, R6, UR4, -R4 ;  /* 0x0000000406067c2b */ /* 0x000fe20008000804 */
[----:B------:R-:W-:Y:S02]  /*0ca0*/  IMAD.MOV.U32 R8, RZ, RZ, 0x652b82fe ;  /* 0x652b82feff087424 */ /* 0x000fe400078e00ff */
[----:B------:R-:W-:-:S05]  /*0cb0*/  IMAD.MOV.U32 R9, RZ, RZ, 0x3ff71547 ;  /* 0x3ff71547ff097424 */ /* 0x000fca00078e00ff */
[----:B------:R-:W-:Y:S01]  /*0cc0*/  DFMA R12, R12, UR4, R6 ;  /* 0x000000040c0c7c2b */ /* 0x000fe20008000006 */
[----:B------:R-:W-:Y:S01]  /*0cd0*/  UMOV UR4, 0x3b39803f ;  /* 0x3b39803f00047882 */ /* 0x000fe20000000000 */
[----:B------:R-:W-:-:S06]  /*0ce0*/  UMOV UR5, 0x3c7abc9e ;  /* 0x3c7abc9e00057882 */ /* 0x000fcc0000000000 */
[----:B------:R-:W-:-:S08]  /*0cf0*/  DADD R6, R4, R12 ;  /* 0x0000000004067229 */ /* 0x000fd0000000000c */
[----:B------:R-:W-:Y:S02]  /*0d00*/  DFMA R8, R6, R8, 6.75539944105574400000e+15 ;  /* 0x433800000608742b */ /* 0x000fe40000000008 */
[----:B------:R-:W-:Y:S01]  /*0d10*/  FSETP.GEU.AND P0, PT, |R7|, 4.1917929649353027344, PT ;  /* 0x4086232b0700780b */ /* 0x000fe20003f0e200 */
[----:B------:R-:W-:-:S05]  /*0d20*/  DADD R4, R4, -R6 ;  /* 0x0000000004047229 */ /* 0x000fca0000000806 */
[----:B------:R-:W-:-:S03]  /*0d30*/  DADD R14, R8, -6.75539944105574400000e+15 ;  /* 0xc3380000080e7429 */ /* 0x000fc60000000000 */
[----:B------:R-:W-:-:S05]  /*0d40*/  DADD R12, R12, R4 ;  /* 0x000000000c0c7229 */ /* 0x000fca0000000004 */
[----:B------:R-:W-:-:S08]  /*0d50*/  DFMA R16, R14, -UR10, R6 ;  /* 0x8000000a0e107c2b */ /* 0x000fd00008000006 */
[----:B------:R-:W-:Y:S01]  /*0d60*/  DFMA R14, R14, -UR4, R16 ;  /* 0x800000040e0e7c2b */ /* 0x000fe20008000010 */
[----:B------:R-:W-:Y:S01]  /*0d70*/  UMOV UR4, 0x69ce2bdf ;  /* 0x69ce2bdf00047882 */ /* 0x000fe20000000000 */
[----:B------:R-:W-:Y:S01]  /*0d80*/  IMAD.MOV.U32 R16, RZ, RZ, -0x35dec16 ;  /* 0xfca213eaff107424 */ /* 0x000fe200078e00ff */
[----:B------:R-:W-:Y:S01]  /*0d90*/  UMOV UR5, 0x3e5ade15 ;  /* 0x3e5ade1500057882 */ /* 0x000fe20000000000 */
[----:B------:R-:W-:-:S06]  /*0da0*/  IMAD.MOV.U32 R17, RZ, RZ, 0x3e928af3 ;  /* 0x3e928af3ff117424 */ /* 0x000fcc00078e00ff */
[----:B------:R-:W-:Y:S01]  /*0db0*/  DFMA R16, R14, UR4, R16 ;  /* 0x000000040e107c2b */ /* 0x000fe20008000010 */
        /* <DEDUP_REMOVED lines=24> */
[----:B------:R-:W-:-:S08]  /*0f40*/  DFMA R16, R14, R16, 1 ;  /* 0x3ff000000e10742b */ /* 0x000fd00000000010 */
[----:B------:R-:W-:-:S10]  /*0f50*/  DFMA R14, R14, R16, 1 ;  /* 0x3ff000000e0e742b */ /* 0x000fd40000000010 */
[----:B------:R-:W-:Y:S02]  /*0f60*/  IMAD R5, R8, 0x100000, R15 ;  /* 0x0010000008057824 */ /* 0x000fe400078e020f */
[----:B------:R-:W-:Y:S01]  /*0f70*/  IMAD.MOV.U32 R4, RZ, RZ, R14 ;  /* 0x000000ffff047224 */ /* 0x000fe200078e000e */
[----:B------:R-:W-:Y:S06]  /*0f80*/  @!P0 BRA `(.L_x_31) ;  /* 0x0000000000308947 */ /* 0x000fec0003800000 */
[----:B------:R-:W-:Y:S01]  /*0f90*/  FSETP.GEU.AND P2, PT, |R7|, 4.2275390625, PT ;  /* 0x408748000700780b */ /* 0x000fe20003f4e200 */
[C---:B------:R-:W-:Y:S02]  /*0fa0*/  DADD R16, R6.reuse, +INF ;  /* 0x7ff0000006107429 */ /* 0x040fe40000000000 */
[----:B------:R-:W-:-:S08]  /*0fb0*/  DSETP.GEU.AND P0, PT, R6, RZ, PT ;  /* 0x000000ff0600722a */ /* 0x000fd00003f0e000 */
[----:B------:R-:W-:Y:S02]  /*0fc0*/  FSEL R5, R17, RZ, P0 ;  /* 0x000000ff11057208 */ /* 0x000fe40000000000 */
[----:B------:R-:W-:-:S04]  /*0fd0*/  @!P2 LEA.HI R4, R8, R8, RZ, 0x1 ;  /* 0x000000080804a211 */ /* 0x000fc800078f08ff */
[----:B------:R-:W-:Y:S02]  /*0fe0*/  @!P2 SHF.R.S32.HI R7, RZ, 0x1, R4 ;  /* 0x00000001ff07a819 */ /* 0x000fe40000011404 */
[----:B------:R-:W-:-:S03]  /*0ff0*/  FSEL R4, R16, RZ, P0 ;  /* 0x000000ff10047208 */ /* 0x000fc60000000000 */
[----:B------:R-:W-:Y:S02]  /*1000*/  @!P2 IMAD.IADD R6, R8, 0x1, -R7 ;  /* 0x000000010806a824 */ /* 0x000fe400078e0a07 */
[----:B------:R-:W-:-:S03]  /*1010*/  @!P2 IMAD R15, R7, 0x100000, R15 ;  /* 0x00100000070fa824 */ /* 0x000fc600078e020f */
[----:B------:R-:W-:Y:S01]  /*1020*/  @!P2 LEA R7, R6, 0x3ff00000, 0x14 ;  /* 0x3ff000000607a811 */ /* 0x000fe200078ea0ff */
[----:B------:R-:W-:-:S06]  /*1030*/  @!P2 IMAD.MOV.U32 R6, RZ, RZ, RZ ;  /* 0x000000ffff06a224 */ /* 0x000fcc00078e00ff */
[----:B------:R-:W-:-:S11]  /*1040*/  @!P2 DMUL R4, R14, R6 ;  /* 0x000000060e04a228 */ /* 0x000fd60000000000 */
.L_x_31:
[----:B------:R-:W-:Y:S02]  /*1050*/  DFMA R6, R12, R4, R4 ;  /* 0x000000040c06722b */ /* 0x000fe40000000004 */
[----:B------:R-:W-:-:S08]  /*1060*/  DSETP.NEU.AND P0, PT, |R4|, +INF , PT ;  /* 0x7ff000000400742a */ /* 0x000fd00003f0d200 */
[----:B------:R-:W-:Y:S01]  /*1070*/  FSEL R11, R4, R6, !P0 ;  /* 0x00000006040b7208 */ /* 0x000fe20004000000 */
[----:B------:R-:W-:Y:S01]  /*1080*/  IMAD.MOV.U32 R4, RZ, RZ, R0 ;  /* 0x000000ffff047224 */ /* 0x000fe200078e0000 */
[----:B------:R-:W-:Y:S01]  /*1090*/  FSEL R12, R5, R7, !P0 ;  /* 0x00000007050c7208 */ /* 0x000fe20004000000 */
[----:B------:R-:W-:-:S04]  /*10a0*/  IMAD.MOV.U32 R5, RZ, RZ, 0x0 ;  /* 0x00000000ff057424 */ /* 0x000fc800078e00ff */
[----:B------:R-:W-:Y:S05]  /*10b0*/  RET.REL.NODEC R4 `(pow_scalar_f64) ;  /* 0xffffffec04d07950 */ /* 0x000fea0003c3ffff */
.L_x_32:
        /* <DEDUP_REMOVED lines=12> */
.L_x_65:


//--------------------- .text.div_scalar_f64      --------------------------
	.section	.text.div_scalar_f64,"ax",@progbits
	.align	128
        .global         div_scalar_f64
        .type           div_scalar_f64,@function
        .size           div_scalar_f64,(.L_x_66 - div_scalar_f64)
        .other          div_scalar_f64,@"STO_CUDA_ENTRY STV_DEFAULT"
div_scalar_f64:
.text.div_scalar_f64:
        /* <DEDUP_REMOVED lines=13> */
[----:B-1----:R-:W4:Y:S01]  /*00d0*/  LDG.E.64 R6, desc[UR4][R6.64] ;  /* 0x0000000406067981 */ /* 0x002f22000c1e1b00 */
[----:B--2---:R-:W3:Y:S01]  /*00e0*/  MUFU.RCP64H R3, UR6 ;  /* 0x0000000600037d08 */ /* 0x004ee20008001800 */
[----:B------:R-:W-:Y:S01]  /*00f0*/  IMAD.MOV.U32 R2, RZ, RZ, 0x1 ;  /* 0x00000001ff027424 */ /* 0x000fe200078e00ff */
[----:B------:R-:W-:Y:S05]  /*0100*/  BSSY.RECONVERGENT B0, `(.L_x_33) ;  /* 0x000000f000007945 */ /* 0x000fea0003800200 */
[----:B---3--:R-:W-:-:S08]  /*0110*/  DFMA R4, R2, -R8, 1 ;  /* 0x3ff000000204742b */ /* 0x008fd00000000808 */
[----:B------:R-:W-:-:S08]  /*0120*/  DFMA R4, R4, R4, R4 ;  /* 0x000000040404722b */ /* 0x000fd00000000004 */
[----:B------:R-:W-:-:S08]  /*0130*/  DFMA R4, R2, R4, R2 ;  /* 0x000000040204722b */ /* 0x000fd00000000002 */
[----:B------:R-:W-:-:S08]  /*0140*/  DFMA R2, R4, -R8, 1 ;  /* 0x3ff000000402742b */ /* 0x000fd00000000808 */
[----:B------:R-:W-:-:S08]  /*0150*/  DFMA R2, R4, R2, R4 ;  /* 0x000000020402722b */ /* 0x000fd00000000004 */
[----:B----4-:R-:W-:Y:S01]  /*0160*/  DMUL R4, R6, R2 ;  /* 0x0000000206047228 */ /* 0x010fe20000000000 */
[----:B------:R-:W-:-:S07]  /*0170*/  FSETP.GEU.AND P1, PT, |R7|, 6.5827683646048100446e-37, PT ;  /* 0x036000000700780b */ /* 0x000fce0003f2e200 */
[----:B------:R-:W-:-:S08]  /*0180*/  DFMA R8, R4, -R8, R6 ;  /* 0x800000080408722b */ /* 0x000fd00000000006 */
[----:B------:R-:W-:-:S10]  /*0190*/  DFMA R2, R2, R8, R4 ;  /* 0x000000080202722b */ /* 0x000fd40000000004 */
[----:B------:R-:W-:-:S05]  /*01a0*/  FFMA R4, RZ, UR6, R3 ;  /* 0x00000006ff047c23 */ /* 0x000fca0008000003 */
[----:B------:R-:W-:-:S13]  /*01b0*/  FSETP.GT.AND P0, PT, |R4|, 1.469367938527859385e-39, PT ;  /* 0x001000000400780b */ /* 0x000fda0003f04200 */
[----:B------:R-:W-:Y:S05]  /*01c0*/  @P0 BRA P1, `(.L_x_34) ;  /* 0x0000000000080947 */ /* 0x000fea0000800000 */
[----:B------:R-:W-:-:S07]  /*01d0*/  MOV R10, 0x1f0 ;  /* 0x000001f0000a7802 */ /* 0x000fce0000000f00 */
[----:B------:R-:W-:Y:S05]  /*01e0*/  CALL.REL.NOINC `($__internal_1_$__cuda_sm20_div_rn_f64_full) ;  /* 0x0000000000147944 */ /* 0x000fea0003c00000 */
.L_x_34:
[----:B------:R-:W-:Y:S05]  /*01f0*/  BSYNC.RECONVERGENT B0 ;  /* 0x0000000000007941 */ /* 0x000fea0003800200 */
.L_x_33:
[----:B------:R-:W0:Y:S02]  /*0200*/  LDC.64 R4, c[0x0][0x390] ;  /* 0x0000e400ff047b82 */ /* 0x000e240000000a00 */
[----:B0-----:R-:W-:-:S05]  /*0210*/  IMAD.WIDE.U32 R4, R0, 0x8, R4 ;  /* 0x0000000800047825 */ /* 0x001fca00078e0004 */
[----:B------:R-:W-:Y:S01]  /*0220*/  STG.E.64 desc[UR4][R4.64], R2 ;  /* 0x0000000204007986 */ /* 0x000fe2000c101b04 */
[----:B------:R-:W-:Y:S05]  /*0230*/  EXIT ;  /* 0x000000000000794d */ /* 0x000fea0003800000 */
        .weak           $__internal_1_$__cuda_sm20_div_rn_f64_full
        .type           $__internal_1_$__cuda_sm20_div_rn_f64_full,@function
        .size           $__internal_1_$__cuda_sm20_div_rn_f64_full,(.L_x_66 - $__internal_1_$__cuda_sm20_div_rn_f64_full)
$__internal_1_$__cuda_sm20_div_rn_f64_full:
[----:B------:R-:W0:Y:S01]  /*0240*/  LDC.64 R2, c[0x0][0x388] ;  /* 0x0000e200ff027b82 */ /* 0x000e220000000a00 */
[C---:B------:R-:W-:Y:S01]  /*0250*/  FSETP.GEU.AND P2, PT, |R7|.reuse, 1.469367938527859385e-39, PT ;  /* 0x001000000700780b */ /* 0x040fe20003f4e200 */
[----:B------:R-:W-:Y:S01]  /*0260*/  BSSY.RECONVERGENT B1, `(.L_x_35) ;  /* 0x0000053000017945 */ /* 0x000fe20003800200 */
[----:B------:R-:W-:-:S05]  /*0270*/  LOP3.LUT R11, R7, 0x7ff00000, RZ, 0xc0, !PT ;  /* 0x7ff00000070b7812 */ /* 0x000fca00078ec0ff */
[----:B------:R-:W-:Y:S01]  /*0280*/  IMAD.MOV.U32 R21, RZ, RZ, R11 ;  /* 0x000000ffff157224 */ /* 0x000fe200078e000b */
[C---:B0-----:R-:W-:Y:S02]  /*0290*/  FSETP.GEU.AND P0, PT, |R3|.reuse, 1.469367938527859385e-39, PT ;  /* 0x001000000300780b */ /* 0x041fe40003f0e200 */
[----:B------:R-:W-:-:S04]  /*02a0*/  LOP3.LUT R4, R3, 0x800fffff, RZ, 0xc0, !PT ;  /* 0x800fffff03047812 */ /* 0x000fc800078ec0ff */
[----:B------:R-:W-:Y:S01]  /*02b0*/  LOP3.LUT R5, R4, 0x3ff00000, RZ, 0xfc, !PT ;  /* 0x3ff0000004057812 */ /* 0x000fe200078efcff */
[----:B------:R-:W-:-:S06]  /*02c0*/  IMAD.MOV.U32 R4, RZ, RZ, R2 ;  /* 0x000000ffff047224 */ /* 0x000fcc00078e0002 */
[----:B------:R-:W0:Y:S02]  /*02d0*/  @!P0 LDC.64 R8, c[0x0][0x388] ;  /* 0x0000e200ff088b82 */ /* 0x000e240000000a00 */
[----:B0-----:R-:W-:Y:S01]  /*02e0*/  @!P0 DMUL R4, R8, 8.98846567431157953865e+307 ;  /* 0x7fe0000008048828 */ /* 0x001fe20000000000 */
[----:B------:R-:W-:-:S05]  /*02f0*/  IMAD.MOV.U32 R8, RZ, RZ, 0x1 ;  /* 0x00000001ff087424 */ /* 0x000fca00078e00ff */
[----:B------:R-:W0:Y:S02]  /*0300*/  MUFU.RCP64H R9, R5 ;  /* 0x0000000500097308 */ /* 0x000e240000001800 */
[----:B0-----:R-:W-:-:S08]  /*0310*/  DFMA R12, R8, -R4, 1 ;  /* 0x3ff00000080c742b */ /* 0x001fd00000000804 */
[----:B------:R-:W-:Y:S01]  /*0320*/  DFMA R14, R12, R12, R12 ;  /* 0x0000000c0c0e722b */ /* 0x000fe2000000000c */
[----:B------:R-:W-:Y:S01]  /*0330*/  LOP3.LUT R12, R3, 0x7ff00000, RZ, 0xc0, !PT ;  /* 0x7ff00000030c7812 */ /* 0x000fe200078ec0ff */
[----:B------:R-:W-:-:S03]  /*0340*/  IMAD.MOV.U32 R13, RZ, RZ, 0x1ca00000 ;  /* 0x1ca00000ff0d7424 */ /* 0x000fc600078e00ff */
[----:B------:R-:W-:Y:S01]  /*0350*/  ISETP.GE.U32.AND P1, PT, R11, R12, PT ;  /* 0x0000000c0b00720c */ /* 0x000fe20003f26070 */
[----:B------:R-:W-:Y:S02]  /*0360*/  IMAD.MOV.U32 R20, RZ, RZ, R12 ;  /* 0x000000ffff147224 */ /* 0x000fe400078e000c */
[----:B------:R-:W-:Y:S01]  /*0370*/  DFMA R16, R8, R14, R8 ;  /* 0x0000000e0810722b */ /* 0x000fe20000000008 */
[----:B------:R-:W-:Y:S01]  /*0380*/  @!P0 LOP3.LUT R20, R5, 0x7ff00000, RZ, 0xc0, !PT ;  /* 0x7ff0000005148812 */ /* 0x000fe200078ec0ff */
[----:B------:R-:W-:Y:S01]  /*0390*/  IMAD.MOV.U32 R8, RZ, RZ, R6 ;  /* 0x000000ffff087224 */ /* 0x000fe200078e0006 */
[----:B------:R-:W-:-:S03]  /*03a0*/  SEL R13, R13, 0x63400000, !P1 ;  /* 0x634000000d0d7807 */ /* 0x000fc60004800000 */
[----:B------:R-:W-:Y:S01]  /*03b0*/  VIADD R23, R20, 0xffffffff ;  /* 0xffffffff14177836 */ /* 0x000fe20000000000 */
[C-C-:B------:R-:W-:Y:S01]  /*03c0*/  @!P2 LOP3.LUT R14, R13.reuse, 0x80000000, R7.reuse, 0xf8, !PT ;  /* 0x800000000d0ea812 */ /* 0x140fe200078ef807 */
[----:B------:R-:W-:Y:S01]  /*03d0*/  DFMA R18, R16, -R4, 1 ;  /* 0x3ff000001012742b */ /* 0x000fe20000000804 */
[----:B------:R-:W-:Y:S02]  /*03e0*/  LOP3.LUT R9, R13, 0x800fffff, R7, 0xf8, !PT ;  /* 0x800fffff0d097812 */ /* 0x000fe400078ef807 */
[----:B------:R-:W-:Y:S01]  /*03f0*/  @!P2 LOP3.LUT R15, R14, 0x100000, RZ, 0xfc, !PT ;  /* 0x001000000e0fa812 */ /* 0x000fe200078efcff */
[----:B------:R-:W-:-:S06]  /*0400*/  @!P2 IMAD.MOV.U32 R14, RZ, RZ, RZ ;  /* 0x000000ffff0ea224 */ /* 0x000fcc00078e00ff */
[----:B------:R-:W-:Y:S02]  /*0410*/  @!P2 DFMA R8, R8, 2, -R14 ;  /* 0x400000000808a82b */ /* 0x000fe4000000080e */
[----:B------:R-:W-:-:S08]  /*0420*/  DFMA R14, R16, R18, R16 ;  /* 0x00000012100e722b */ /* 0x000fd00000000010 */
[----:B------:R-:W-:Y:S01]  /*0430*/  @!P2 LOP3.LUT R21, R9, 0x7ff00000, RZ, 0xc0, !PT ;  /* 0x7ff000000915a812 */ /* 0x000fe200078ec0ff */
[----:B------:R-:W-:-:S04]  /*0440*/  DMUL R16, R14, R8 ;  /* 0x000000080e107228 */ /* 0x000fc80000000000 */
[----:B------:R-:W-:-:S04]  /*0450*/  VIADD R22, R21, 0xffffffff ;  /* 0xffffffff15167836 */ /* 0x000fc80000000000 */
[----:B------:R-:W-:Y:S01]  /*0460*/  DFMA R18, R16, -R4, R8 ;  /* 0x800000041012722b */ /* 0x000fe20000000008 */
[----:B------:R-:W-:-:S04]  /*0470*/  ISETP.GT.U32.AND P0, PT, R22, 0x7feffffe, PT ;  /* 0x7feffffe1600780c */ /* 0x000fc80003f04070 */
[----:B------:R-:W-:-:S03]  /*0480*/  ISETP.GT.U32.OR P0, PT, R23, 0x7feffffe, P0 ;  /* 0x7feffffe1700780c */ /* 0x000fc60000704470 */
[----:B------:R-:W-:-:S10]  /*0490*/  DFMA R14, R14, R18, R16 ;  /* 0x000000120e0e722b */ /* 0x000fd40000000010 */
[----:B------:R-:W-:Y:S05]  /*04a0*/  @P0 BRA `(.L_x_36) ;  /* 0x0000000000600947 */ /* 0x000fea0003800000 */
[----:B------:R-:W-:Y:S01]  /*04b0*/  VIADDMNMX R11, R11, -R12, 0xb9600000, !PT ;  /* 0xb96000000b0b7446 */ /* 0x000fe2000780090c */
[----:B------:R-:W-:-:S03]  /*04c0*/  IMAD.MOV.U32 R6, RZ, RZ, RZ ;  /* 0x000000ffff067224 */ /* 0x000fc600078e00ff */
[----:B------:R-:W-:-:S05]  /*04d0*/  VIMNMX R2, PT, PT, R11, 0x46a00000, PT ;  /* 0x46a000000b027848 */ /* 0x000fca0003fe0100 */
[----:B------:R-:W-:-:S04]  /*04e0*/  IMAD.IADD R11, R2, 0x1, -R13 ;  /* 0x00000001020b7824 */ /* 0x000fc800078e0a0d */
[----:B------:R-:W-:-:S06]  /*04f0*/  VIADD R7, R11, 0x7fe00000 ;  /* 0x7fe000000b077836 */ /* 0x000fcc0000000000 */
[----:B------:R-:W-:-:S10]  /*0500*/  DMUL R12, R14, R6 ;  /* 0x000000060e0c7228 */ /* 0x000fd40000000000 */
[----:B------:R-:W-:-:S13]  /*0510*/  FSETP.GTU.AND P0, PT, |R13|, 1.469367938527859385e-39, PT ;  /* 0x001000000d00780b */ /* 0x000fda0003f0c200 */
[----:B------:R-:W-:Y:S05]  /*0520*/  @P0 BRA `(.L_x_37) ;  /* 0x0000000000980947 */ /* 0x000fea0003800000 */
[----:B------:R-:W-:Y:S01]  /*0530*/  DFMA R4, R14, -R4, R8 ;  /* 0x800000040e04722b */ /* 0x000fe20000000008 */
[----:B------:R-:W-:-:S09]  /*0540*/  IMAD.MOV.U32 R6, RZ, RZ, RZ ;  /* 0x000000ffff067224 */ /* 0x000fd200078e00ff */
[C---:B------:R-:W-:Y:S02]  /*0550*/  FSETP.NEU.AND P0, PT, R5.reuse, RZ, PT ;  /* 0x000000ff0500720b */ /* 0x040fe40003f0d000 */
[----:B------:R-:W-:-:S04]  /*0560*/  LOP3.LUT R9, R5, 0x80000000, R3, 0x48, !PT ;  /* 0x8000000005097812 */ /* 0x000fc800078e4803 */
[----:B------:R-:W-:-:S07]  /*0570*/  LOP3.LUT R7, R9, R7, RZ, 0xfc, !PT ;  /* 0x0000000709077212 */ /* 0x000fce00078efcff */
[----:B------:R-:W-:Y:S05]  /*0580*/  @!P0 BRA `(.L_x_37) ;  /* 0x0000000000808947 */ /* 0x000fea0003800000 */
[----:B------:R-:W-:Y:S01]  /*0590*/  IMAD.MOV R3, RZ, RZ, -R11 ;  /* 0x000000ffff037224 */ /* 0x000fe200078e0a0b */
[----:B------:R-:W-:Y:S01]  /*05a0*/  DMUL.RP R6, R14, R6 ;  /* 0x000000060e067228 */ /* 0x000fe20000008000 */
[----:B------:R-:W-:Y:S01]  /*05b0*/  IMAD.MOV.U32 R2, RZ, RZ, RZ ;  /* 0x000000ffff027224 */ /* 0x000fe200078e00ff */
[----:B------:R-:W-:-:S05]  /*05c0*/  IADD3 R11, PT, PT, -R11, -0x43300000, RZ ;  /* 0xbcd000000b0b7810 */ /* 0x000fca0007ffe1ff */
[----:B------:R-:W-:-:S03]  /*05d0*/  DFMA R2, R12, -R2, R14 ;  /* 0x800000020c02722b */ /* 0x000fc6000000000e */
[----:B------:R-:W-:-:S07]  /*05e0*/  LOP3.LUT R9, R7, R9, RZ, 0x3c, !PT ;  /* 0x0000000907097212 */ /* 0x000fce00078e3cff */
[----:B------:R-:W-:-:S04]  /*05f0*/  FSETP.NEU.AND P0, PT, |R3|, R11, PT ;  /* 0x0000000b0300720b */ /* 0x000fc80003f0d200 */
[----:B------:R-:W-:Y:S02]  /*0600*/  FSEL R12, R6, R12, !P0 ;  /* 0x0000000c060c7208 */ /* 0x000fe40004000000 */
[----:B------:R-:W-:Y:S01]  /*0610*/  FSEL R13, R9, R13, !P0 ;  /* 0x0000000d090d7208 */ /* 0x000fe20004000000 */
[----:B------:R-:W-:Y:S06]  /*0620*/  BRA `(.L_x_37) ;  /* 0x0000000000587947 */ /* 0x000fec0003800000 */
.L_x_36:
[----:B------:R-:W-:-:S14]  /*0630*/  DSETP.NAN.AND P0, PT, R6, R6, PT ;  /* 0x000000060600722a */ /* 0x000fdc0003f08000 */
[----:B------:R-:W-:Y:S05]  /*0640*/  @P0 BRA `(.L_x_38) ;  /* 0x0000000000480947 */ /* 0x000fea0003800000 */
[----:B------:R-:W0:Y:S02]  /*0650*/  LDC.64 R4, c[0x0][0x388] ;  /* 0x0000e200ff047b82 */ /* 0x000e240000000a00 */
[----:B0-----:R-:W-:-:S14]  /*0660*/  DSETP.NAN.AND P0, PT, R4, R4, PT ;  /* 0x000000040400722a */ /* 0x001fdc0003f08000 */
[----:B------:R-:W-:Y:S05]  /*0670*/  @P0 BRA `(.L_x_39) ;  /* 0x0000000000300947 */ /* 0x000fea0003800000 */
[----:B------:R-:W-:Y:S01]  /*0680*/  ISETP.NE.AND P0, PT, R21, R20, PT ;  /* 0x000000141500720c */ /* 0x000fe20003f05270 */
[----:B------:R-:W-:Y:S02]  /*0690*/  IMAD.MOV.U32 R12, RZ, RZ, 0x0 ;  /* 0x00000000ff0c7424 */ /* 0x000fe400078e00ff */
[----:B------:R-:W-:-:S10]  /*06a0*/  IMAD.MOV.U32 R13, RZ, RZ, -0x80000 ;  /* 0xfff80000ff0d7424 */ /* 0x000fd400078e00ff */
[----:B------:R-:W-:Y:S05]  /*06b0*/  @!P0 BRA `(.L_x_37) ;  /* 0x0000000000348947 */ /* 0x000fea0003800000 */
[----:B------:R-:W-:Y:S02]  /*06c0*/  ISETP.NE.AND P0, PT, R21, 0x7ff00000, PT ;  /* 0x7ff000001500780c */ /* 0x000fe40003f05270 */
[----:B------:R-:W-:Y:S02]  /*06d0*/  LOP3.LUT R13, R7, 0x80000000, R3, 0x48, !PT ;  /* 0x80000000070d7812 */ /* 0x000fe400078e4803 */
[----:B------:R-:W-:-:S13]  /*06e0*/  ISETP.EQ.OR P0, PT, R20, RZ, !P0 ;  /* 0x000000ff1400720c */ /* 0x000fda0004702670 */
[----:B------:R-:W-:Y:S01]  /*06f0*/  @P0 LOP3.LUT R2, R13, 0x7ff00000, RZ, 0xfc, !PT ;  /* 0x7ff000000d020812 */ /* 0x000fe200078efcff */
[----:B------:R-:W-:Y:S02]  /*0700*/  @!P0 IMAD.MOV.U32 R12, RZ, RZ, RZ ;  /* 0x000000ffff0c8224 */ /* 0x000fe400078e00ff */
[----:B------:R-:W-:Y:S02]  /*0710*/  @P0 IMAD.MOV.U32 R12, RZ, RZ, RZ ;  /* 0x000000ffff0c0224 */ /* 0x000fe400078e00ff */
[----:B------:R-:W-:Y:S01]  /*0720*/  @P0 IMAD.MOV.U32 R13, RZ, RZ, R2 ;  /* 0x000000ffff0d0224 */ /* 0x000fe200078e0002 */
[----:B------:R-:W-:Y:S06]  /*0730*/  BRA `(.L_x_37) ;  /* 0x0000000000147947 */ /* 0x000fec0003800000 */
.L_x_39:
[----:B------:R-:W-:Y:S01]  /*0740*/  LOP3.LUT R13, R3, 0x80000, RZ, 0xfc, !PT ;  /* 0x00080000030d7812 */ /* 0x000fe200078efcff */
[----:B------:R-:W-:Y:S01]  /*0750*/  IMAD.MOV.U32 R12, RZ, RZ, R2 ;  /* 0x000000ffff0c7224 */ /* 0x000fe200078e0002 */
[----:B------:R-:W-:Y:S06]  /*0760*/  BRA `(.L_x_37) ;  /* 0x0000000000087947 */ /* 0x000fec0003800000 */
.L_x_38:
[----:B------:R-:W-:Y:S01]  /*0770*/  LOP3.LUT R13, R7, 0x80000, RZ, 0xfc, !PT ;  /* 0x00080000070d7812 */ /* 0x000fe200078efcff */
[----:B------:R-:W-:-:S07]  /*0780*/  IMAD.MOV.U32 R12, RZ, RZ, R6 ;  /* 0x000000ffff0c7224 */ /* 0x000fce00078e0006 */
.L_x_37:
[----:B------:R-:W-:Y:S05]  /*0790*/  BSYNC.RECONVERGENT B1 ;  /* 0x0000000000017941 */ /* 0x000fea0003800200 */
.L_x_35:
[----:B------:R-:W-:Y:S02]  /*07a0*/  IMAD.MOV.U32 R11, RZ, RZ, 0x0 ;  /* 0x00000000ff0b7424 */ /* 0x000fe400078e00ff */
[----:B------:R-:W-:Y:S02]  /*07b0*/  IMAD.MOV.U32 R2, RZ, RZ, R12 ;  /* 0x000000ffff027224 */ /* 0x000fe400078e000c */
[----:B------:R-:W-:Y:S01]  /*07c0*/  IMAD.MOV.U32 R3, RZ, RZ, R13 ;  /* 0x000000ffff037224 */ /* 0x000fe200078e000d */
[----:B------:R-:W-:Y:S06]  /*07d0*/  RET.REL.NODEC R10 `(div_scalar_f64) ;  /* 0xfffffff80a087950 */ /* 0x000fec0003c3ffff */
.L_x_40:
        /* <DEDUP_REMOVED lines=10> */
.L_x_66:


//--------------------- .text.mul_scalar_f64      --------------------------
	.section	.text.mul_scalar_f64,"ax",@progbits
	.align	128
        .global         mul_scalar_f64
        .type           mul_scalar_f64,@function
        .size           mul_scalar_f64,(.L_x_88 - mul_scalar_f64)
        .other          mul_scalar_f64,@"STO_CUDA_ENTRY STV_DEFAULT"
mul_scalar_f64:
.text.mul_scalar_f64:
        /* <DEDUP_REMOVED lines=10> */
[----:B------:R-:W2:Y:S08]  /*00a0*/  LDC.64 R4, c[0x0][0x388] ;  /* 0x0000e200ff047b82 */ /* 0x000eb00000000a00 */
[----:B------:R-:W3:Y:S01]  /*00b0*/  LDC.64 R6, c[0x0][0x390] ;  /* 0x0000e400ff067b82 */ /* 0x000ee20000000a00 */
[----:B0-----:R-:W-:-:S06]  /*00c0*/  IMAD.WIDE.U32 R2, R9, 0x8, R2 ;  /* 0x0000000809027825 */ /* 0x001fcc00078e0002 */
[----:B-1----:R-:W2:Y:S01]  /*00d0*/  LDG.E.64 R2, desc[UR4][R2.64] ;  /* 0x0000000402027981 */ /* 0x002ea2000c1e1b00 */
[----:B---3--:R-:W-:Y:S01]  /*00e0*/  IMAD.WIDE.U32 R6, R9, 0x8, R6 ;  /* 0x0000000809067825 */ /* 0x008fe200078e0006 */
[----:B--2---:R-:W-:-:S07]  /*00f0*/  DMUL R4, R2, R4 ;  /* 0x0000000402047228 */ /* 0x004fce0000000000 */
[----:B------:R-:W-:Y:S01]  /*0100*/  STG.E.64 desc[UR4][R6.64], R4 ;  /* 0x0000000406007986 */ /* 0x000fe2000c101b04 */
[----:B------:R-:W-:Y:S05]  /*0110*/  EXIT ;  /* 0x000000000000794d */ /* 0x000fea0003800000 */
.L_x_41:
        /* <DEDUP_REMOVED lines=14> */
.L_x_88:


//--------------------- .text.sub_scalar_f64      --------------------------
	.section	.text.sub_scalar_f64,"ax",@progbits
	.align	128
        .global         sub_scalar_f64
        .type           sub_scalar_f64,@function
        .size           sub_scalar_f64,(.L_x_89 - sub_scalar_f64)
        .other          sub_scalar_f64,@"STO_CUDA_ENTRY STV_DEFAULT"
sub_scalar_f64:
.text.sub_scalar_f64:
        /* <DEDUP_REMOVED lines=15> */
[----:B--2---:R-:W-:-:S07]  /*00f0*/  DADD R4, R2, -R4 ;  /* 0x0000000002047229 */ /* 0x004fce0000000804 */
[----:B------:R-:W-:Y:S01]  /*0100*/  STG.E.64 desc[UR4][R6.64], R4 ;  /* 0x0000000406007986 */ /* 0x000fe2000c101b04 */
[----:B------:R-:W-:Y:S05]  /*0110*/  EXIT ;  /* 0x000000000000794d */ /* 0x000fea0003800000 */
.L_x_42:
        /* <DEDUP_REMOVED lines=14> */
.L_x_89:


//--------------------- .text.add_scalar_f64      --------------------------
	.section	.text.add_scalar_f64,"ax",@progbits
	.align	128
        .global         add_scalar_f64
        .type           add_scalar_f64,@function
        .size           add_scalar_f64,(.L_x_90 - add_scalar_f64)
        .other          add_scalar_f64,@"STO_CUDA_ENTRY STV_DEFAULT"
add_scalar_f64:
.text.add_scalar_f64:
        /* <DEDUP_REMOVED lines=15> */
[----:B--2---:R-:W-:-:S07]  /*00f0*/  DADD R4, R2, R4 ;  /* 0x0000000002047229 */ /* 0x004fce0000000004 */
[----:B------:R-:W-:Y:S01]  /*0100*/  STG.E.64 desc[UR4][R6.64], R4 ;  /* 0x0000000406007986 */ /* 0x000fe2000c101b04 */
[----:B------:R-:W-:Y:S05]  /*0110*/  EXIT ;  /* 0x000000000000794d */ /* 0x000fea0003800000 */
.L_x_43:
        /* <DEDUP_REMOVED lines=14> */
.L_x_90:


//--------------------- .text.pow_scalar_f32      --------------------------
	.section	.text.pow_scalar_f32,"ax",@progbits
	.align	128
        .global         pow_scalar_f32
        .type           pow_scalar_f32,@function
        .size           pow_scalar_f32,(.L_x_91 - pow_scalar_f32)
        .other          pow_scalar_f32,@"STO_CUDA_ENTRY STV_DEFAULT"
pow_scalar_f32:
.text.pow_scalar_f32:
        /* <DEDUP_REMOVED lines=10> */
[----:B0-----:R-:W-:-:S06]  /*00a0*/  IMAD.WIDE.U32 R2, R0, 0x4, R2 ;  /* 0x0000000400027825 */ /* 0x001fcc00078e0002 */
[----:B-1----:R-:W2:Y:S01]  /*00b0*/  LDG.E R2, desc[UR4][R2.64] ;  /* 0x0000000402027981 */ /* 0x002ea2000c1e1900 */
[----:B------:R-:W-:Y:S01]  /*00c0*/  HFMA2 R9, -RZ, RZ, 0.771484375, 0.21533203125 ;  /* 0x3a2c32e4ff097431 */ /* 0x000fe200000001ff */
[----:B------:R-:W-:Y:S01]  /*00d0*/  BSSY.RECONVERGENT B0, `(.L_x_44) ;  /* 0x000005a000007945 */ /* 0x000fe20003800200 */
[C---:B--2---:R-:W-:Y:S01]  /*00e0*/  FMUL R5, |R2|.reuse, 16777216 ;  /* 0x4b80000002057820 */ /* 0x044fe20000400200 */
[----:B------:R-:W-:-:S04]  /*00f0*/  FSETP.GEU.AND P0, PT, |R2|, 1.175494350822287508e-38, PT ;  /* 0x008000000200780b */ /* 0x000fc80003f0e200 */
[----:B------:R-:W-:Y:S02]  /*0100*/  FSEL R5, R5, |R2|, !P0 ;  /* 0x4000000205057208 */ /* 0x000fe40004000000 */
[----:B------:R-:W-:Y:S02]  /*0110*/  FSEL R3, RZ, -24, P0 ;  /* 0xc1c00000ff037808 */ /* 0x000fe40000000000 */
[----:B------:R-:W-:-:S04]  /*0120*/  IADD3 R4, PT, PT, R5, -0x3f3504f3, RZ ;  /* 0xc0cafb0d05047810 */ /* 0x000fc80007ffe0ff */
[----:B------:R-:W-:-:S04]  /*0130*/  LOP3.LUT R4, R4, 0xff800000, RZ, 0xc0, !PT ;  /* 0xff80000004047812 */ /* 0x000fc800078ec0ff */
[-C--:B------:R-:W-:Y:S02]  /*0140*/  IADD3 R5, PT, PT, R5, -R4.reuse, RZ ;  /* 0x8000000405057210 */ /* 0x080fe40007ffe0ff */
[----:B------:R-:W-:-:S03]  /*0150*/  I2FP.F32.S32 R4, R4 ;  /* 0x0000000400047245 */ /* 0x000fc60000201400 */
[C---:B------:R-:W-:Y:S01]  /*0160*/  FADD R6, R5.reuse, 1 ;  /* 0x3f80000005067421 */ /* 0x040fe20000000000 */
[----:B------:R-:W-:Y:S01]  /*0170*/  FADD R5, R5, -1 ;  /* 0xbf80000005057421 */ /* 0x000fe20000000000 */
[----:B------:R-:W-:-:S03]  /*0180*/  FFMA R3, R4, 1.1920928955078125e-07, R3 ;  /* 0x3400000004037823 */ /* 0x000fc60000000003 */
[----:B------:R-:W-:Y:S01]  /*0190*/  FADD R7, R5, R5 ;  /* 0x0000000505077221 */ /* 0x000fe20000000000 */
[----:B------:R-:W0:Y:S03]  /*01a0*/  MUFU.RCP R6, R6 ;  /* 0x0000000600067308 */ /* 0x000e260000001000 */
[----:B0-----:R-:W-:-:S04]  /*01b0*/  FMUL R8, R6, R7 ;  /* 0x0000000706087220 */ /* 0x001fc80000400000 */
[----:B------:R-:W-:Y:S01]  /*01c0*/  FADD R7, R5, -R8 ;  /* 0x8000000805077221 */ /* 0x000fe20000000000 */
[CC--:B------:R-:W-:Y:S01]  /*01d0*/  FMUL R4, R8.reuse, R8.reuse ;  /* 0x0000000808047220 */ /* 0x0c0fe20000400000 */
[----:B------:R-:W-:Y:S02]  /*01e0*/  FFMA R12, R8, 1.4426950216293334961, R3 ;  /* 0x3fb8aa3b080c7823 */ /* 0x000fe40000000003 */
[----:B------:R-:W-:Y:S01]  /*01f0*/  FADD R10, R7, R7 ;  /* 0x00000007070a7221 */ /* 0x000fe20000000000 */
[C---:B------:R-:W-:Y:S01]  /*0200*/  FFMA R7, R4.reuse, R9, 0.0032181653659790754318 ;  /* 0x3b52e7db04077423 */ /* 0x040fe20000000009 */
[----:B------:R-:W-:Y:S02]  /*0210*/  FADD R9, R3, -R12 ;  /* 0x8000000c03097221 */ /* 0x000fe40000000000 */
[----:B------:R-:W-:Y:S01]  /*0220*/  FFMA R5, R5, -R8, R10 ;  /* 0x8000000805057223 */ /* 0x000fe2000000000a */
[----:B------:R-:W-:Y:S01]  /*0230*/  FFMA R7, R4, R7, 0.018033718690276145935 ;  /* 0x3c93bb7304077423 */ /* 0x000fe20000000007 */
[----:B------:R-:W0:Y:S02]  /*0240*/  LDC R3, c[0x0][0x388] ;  /* 0x0000e200ff037b82 */ /* 0x000e240000000800 */
[----:B------:R-:W-:Y:S01]  /*0250*/  FMUL R5, R6, R5 ;  /* 0x0000000506057220 */ /* 0x000fe20000400000 */
[----:B------:R-:W-:Y:S01]  /*0260*/  FFMA R6, R8, 1.4426950216293334961, R9 ;  /* 0x3fb8aa3b08067823 */ /* 0x000fe20000000009 */
        /* <DEDUP_REMOVED lines=17> */
[----:B------:R1:W2:Y:S01]  /*0380*/  F2I.NTZ R8, R5 ;  /* 0x0000000500087305 */ /* 0x0002a20000203100 */
[----:B0-----:R-:W-:Y:S01]  /*0390*/  FADD R4, R5, -R6 ;  /* 0x8000000605047221 */ /* 0x001fe20000000000 */
[----:B------:R-:W-:Y:S01]  /*03a0*/  FSETP.GT.AND P0, PT, R6, RZ, PT ;  /* 0x000000ff0600720b */ /* 0x000fe20003f04000 */
[----:B-1----:R-:W-:-:S02]  /*03b0*/  HFMA2 R5, -RZ, RZ, 1.875, 0 ;  /* 0x3f800000ff057431 */ /* 0x002fc400000001ff */
        /* <DEDUP_REMOVED lines=8> */
[----:B--2---:R-:W-:-:S03]  /*0440*/  LEA R9, R8, -R9, 0x17 ;  /* 0x8000000908097211 */ /* 0x004fc600078eb8ff */
[----:B------:R-:W-:-:S04]  /*0450*/  FFMA R7, R4, R7, 0.24022644758224487305 ;  /* 0x3e75fdec04077423 */ /* 0x000fc80000000007 */
[----:B------:R-:W-:-:S04]  /*0460*/  FFMA R7, R4, R7, 0.69314718246459960938 ;  /* 0x3f31721804077423 */ /* 0x000fc80000000007 */
[----:B------:R-:W-:-:S04]  /*0470*/  FFMA R7, R4, R7, 1 ;  /* 0x3f80000004077423 */ /* 0x000fc80000000007 */
        /* <DEDUP_REMOVED lines=31> */
.L_x_45:
[----:B------:R-:W-:Y:S05]  /*0670*/  BSYNC.RECONVERGENT B0 ;  /* 0x0000000000007941 */ /* 0x000fea0003800200 */
.L_x_44:
[----:B------:R-:W0:Y:S02]  /*0680*/  LDC.64 R2, c[0x0][0x390] ;  /* 0x0000e400ff027b82 */ /* 0x000e240000000a00 */
[----:B0-----:R-:W-:-:S05]  /*0690*/  IMAD.WIDE.U32 R2, R0, 0x4, R2 ;  /* 0x0000000400027825 */ /* 0x001fca00078e0002 */
[----:B------:R-:W-:Y:S01]  /*06a0*/  STG.E desc[UR4][R2.64], R5 ;  /* 0x0000000502007986 */ /* 0x000fe2000c101904 */
[----:B------:R-:W-:Y:S05]  /*06b0*/  EXIT ;  /* 0x000000000000794d */ /* 0x000fea0003800000 */
.L_x_46:
        /* <DEDUP_REMOVED lines=12> */
.L_x_91:


//--------------------- .text.div_scalar_f32      --------------------------
	.section	.text.div_scalar_f32,"ax",@progbits
	.align	128
        .global         div_scalar_f32
        .type           div_scalar_f32,@function
        .size           div_scalar_f32,(.L_x_67 - div_scalar_f32)
        .other          div_scalar_f32,@"STO_CUDA_ENTRY STV_DEFAULT"
div_scalar_f32:
.text.div_scalar_f32:
        /* <DEDUP_REMOVED lines=13> */
[----:B------:R-:W-:Y:S01]  /*00d0*/  BSSY.RECONVERGENT B0, `(.L_x_47) ;  /* 0x000000c000007945 */ /* 0x000fe20003800200 */
[----:B--2---:R-:W0:Y:S02]  /*00e0*/  MUFU.RCP R3, R9 ;  /* 0x0000000900037308 */ /* 0x004e240000001000 */
[----:B0-----:R-:W-:-:S04]  /*00f0*/  FFMA R6, R3, -R9, 1 ;  /* 0x3f80000003067423 */ /* 0x001fc80000000809 */
[----:B------:R-:W-:Y:S02]  /*0100*/  FFMA R3, R3, R6, R3 ;  /* 0x0000000603037223 */ /* 0x000fe40000000003 */
[----:B---3--:R-:W0:Y:S02]  /*0110*/  FCHK P0, R0, R9 ;  /* 0x0000000900007302 */ /* 0x008e240000000000 */
[----:B------:R-:W-:-:S04]  /*0120*/  FFMA R6, R0, R3, RZ ;  /* 0x0000000300067223 */ /* 0x000fc800000000ff */
[----:B------:R-:W-:-:S04]  /*0130*/  FFMA R7, R6, -R9, R0 ;  /* 0x8000000906077223 */ /* 0x000fc80000000000 */
[----:B------:R-:W-:Y:S01]  /*0140*/  FFMA R7, R3, R7, R6 ;  /* 0x0000000703077223 */ /* 0x000fe20000000006 */
[----:B0-----:R-:W-:Y:S06]  /*0150*/  @!P0 BRA `(.L_x_48) ;  /* 0x00000000000c8947 */ /* 0x001fec0003800000 */
[----:B------:R-:W-:-:S07]  /*0160*/  MOV R4, 0x180 ;  /* 0x0000018000047802 */ /* 0x000fce0000000f00 */
[----:B------:R-:W-:Y:S05]  /*0170*/  CALL.REL.NOINC `($__internal_2_$__cuda_sm3x_div_rn_noftz_f32_slowpath) ;  /* 0x0000000000187944 */ /* 0x000fea0003c00000 */
[----:B------:R-:W-:-:S07]  /*0180*/  IMAD.MOV.U32 R7, RZ, RZ, R0 ;  /* 0x000000ffff077224 */ /* 0x000fce00078e0000 */
.L_x_48:
[----:B------:R-:W-:Y:S05]  /*0190*/  BSYNC.RECONVERGENT B0 ;  /* 0x0000000000007941 */ /* 0x000fea0003800200 */
.L_x_47:
[----:B------:R-:W0:Y:S02]  /*01a0*/  LDC.64 R4, c[0x0][0x390] ;  /* 0x0000e400ff047b82 */ /* 0x000e240000000a00 */
[----:B0-----:R-:W-:-:S05]  /*01b0*/  IMAD.WIDE.U32 R2, R2, 0x4, R4 ;  /* 0x0000000402027825 */ /* 0x001fca00078e0004 */
[----:B------:R-:W-:Y:S01]  /*01c0*/  STG.E desc[UR4][R2.64], R7 ;  /* 0x0000000702007986 */ /* 0x000fe2000c101904 */
[----:B------:R-:W-:Y:S05]  /*01d0*/  EXIT ;  /* 0x000000000000794d */ /* 0x000fea0003800000 */
        .weak           $__internal_2_$__cuda_sm3x_div_rn_noftz_f32_slowpath
        .type           $__internal_2_$__cuda_sm3x_div_rn_noftz_f32_slowpath,@function
        .size           $__internal_2_$__cuda_sm3x_div_rn_noftz_f32_slowpath,(.L_x_67 - $__internal_2_$__cuda_sm3x_div_rn_noftz_f32_slowpath)
$__internal_2_$__cuda_sm3x_div_rn_noftz_f32_slowpath:
[----:B------:R-:W0:Y:S01]  /*01e0*/  LDC R3, c[0x0][0x388] ;  /* 0x0000e200ff037b82 */ /* 0x000e220000000800 */
[--C-:B------:R-:W-:Y:S01]  /*01f0*/  SHF.R.U32.HI R5, RZ, 0x17, R0.reuse ;  /* 0x00000017ff057819 */ /* 0x100fe20000011600 */
[----:B------:R-:W1:Y:S01]  /*0200*/  LDCU UR6, c[0x0][0x388] ;  /* 0x00007100ff0677ac */ /* 0x000e620008000800 */
[----:B------:R-:W-:Y:S01]  /*0210*/  BSSY.RECONVERGENT B1, `(.L_x_49) ;  /* 0x0000064000017945 */ /* 0x000fe20003800200 */
[----:B------:R-:W-:Y:S01]  /*0220*/  IMAD.MOV.U32 R7, RZ, RZ, R0 ;  /* 0x000000ffff077224 */ /* 0x000fe200078e0000 */
[----:B------:R-:W-:-:S05]  /*0230*/  LOP3.LUT R5, R5, 0xff, RZ, 0xc0, !PT ;  /* 0x000000ff05057812 */ /* 0x000fca00078ec0ff */
[----:B------:R-:W-:Y:S02]  /*0240*/  VIADD R10, R5, 0xffffffff ;  /* 0xffffffff050a7836 */ /* 0x000fe40000000000 */
[----:B-1----:R-:W-:Y:S01]  /*0250*/  IMAD.U32 R8, RZ, RZ, UR6 ;  /* 0x00000006ff087e24 */ /* 0x002fe2000f8e00ff */
[----:B0-----:R-:W-:-:S04]  /*0260*/  SHF.R.U32.HI R6, RZ, 0x17, R3 ;  /* 0x00000017ff067819 */ /* 0x001fc80000011603 */
[----:B------:R-:W-:-:S05]  /*0270*/  LOP3.LUT R6, R6, 0xff, RZ, 0xc0, !PT ;  /* 0x000000ff06067812 */ /* 0x000fca00078ec0ff */
[----:B------:R-:W-:-:S05]  /*0280*/  VIADD R11, R6, 0xffffffff ;  /* 0xffffffff060b7836 */ /* 0x000fca0000000000 */
[----:B------:R-:W-:-:S04]  /*0290*/  ISETP.GT.U32.AND P0, PT, R11, 0xfd, PT ;  /* 0x000000fd0b00780c */ /* 0x000fc80003f04070 */
[----:B------:R-:W-:-:S13]  /*02a0*/  ISETP.GT.U32.OR P0, PT, R10, 0xfd, P0 ;  /* 0x000000fd0a00780c */ /* 0x000fda0000704470 */
[----:B------:R-:W-:Y:S01]  /*02b0*/  @!P0 IMAD.MOV.U32 R9, RZ, RZ, RZ ;  /* 0x000000ffff098224 */ /* 0x000fe200078e00ff */
[----:B------:R-:W-:Y:S06]  /*02c0*/  @!P0 BRA `(.L_x_50) ;  /* 0x00000000005c8947 */ /* 0x000fec0003800000 */
[----:B------:R-:W-:Y:S02]  /*02d0*/  FSETP.GTU.FTZ.AND P1, PT, |R3|, +INF , PT ;  /* 0x7f8000000300780b */ /* 0x000fe40003f3c200 */
[----:B------:R-:W-:-:S04]  /*02e0*/  FSETP.GTU.FTZ.AND P0, PT, |R0|, +INF , PT ;  /* 0x7f8000000000780b */ /* 0x000fc80003f1c200 */
[----:B------:R-:W-:-:S13]  /*02f0*/  PLOP3.LUT P0, PT, P0, P1, PT, 0xf8, 0x8f ;  /* 0x00000000008f781c */ /* 0x000fda0000703f70 */
[----:B------:R-:W-:Y:S05]  /*0300*/  @P0 BRA `(.L_x_51) ;  /* 0x00000004004c0947 */ /* 0x000fea0003800000 */
[----:B------:R-:W-:-:S13]  /*0310*/  LOP3.LUT P0, RZ, R8, 0x7fffffff, R7, 0xc8, !PT ;  /* 0x7fffffff08ff7812 */ /* 0x000fda000780c807 */
[----:B------:R-:W-:Y:S05]  /*0320*/  @!P0 BRA `(.L_x_52) ;  /* 0x00000004003c8947 */ /* 0x000fea0003800000 */
[C---:B------:R-:W-:Y:S02]  /*0330*/  FSETP.NEU.FTZ.AND P2, PT, |R0|.reuse, +INF , PT ;  /* 0x7f8000000000780b */ /* 0x040fe40003f5d200 */
[----:B------:R-:W-:Y:S02]  /*0340*/  FSETP.NEU.FTZ.AND P1, PT, |R3|, +INF , PT ;  /* 0x7f8000000300780b */ /* 0x000fe40003f3d200 */
[----:B------:R-:W-:-:S11]  /*0350*/  FSETP.NEU.FTZ.AND P0, PT, |R0|, +INF , PT ;  /* 0x7f8000000000780b */ /* 0x000fd60003f1d200 */
[----:B------:R-:W-:Y:S05]  /*0360*/  @!P1 BRA !P2, `(.L_x_52) ;  /* 0x00000004002c9947 */ /* 0x000fea0005000000 */
[----:B------:R-:W-:-:S04]  /*0370*/  LOP3.LUT P2, RZ, R7, 0x7fffffff, RZ, 0xc0, !PT ;  /* 0x7fffffff07ff7812 */ /* 0x000fc8000784c0ff */
[----:B------:R-:W-:-:S13]  /*0380*/  PLOP3.LUT P1, PT, P1, P2, PT, 0x2f, 0xf2 ;  /* 0x0000000000f2781c */ /* 0x000fda0000f24577 */
[----:B------:R-:W-:Y:S05]  /*0390*/  @P1 BRA `(.L_x_53) ;  /* 0x0000000400181947 */ /* 0x000fea0003800000 */
[----:B------:R-:W-:-:S04]  /*03a0*/  LOP3.LUT P1, RZ, R8, 0x7fffffff, RZ, 0xc0, !PT ;  /* 0x7fffffff08ff7812 */ /* 0x000fc8000782c0ff */
[----:B------:R-:W-:-:S13]  /*03b0*/  PLOP3.LUT P0, PT, P0, P1, PT, 0x2f, 0xf2 ;  /* 0x0000000000f2781c */ /* 0x000fda0000702577 */
[----:B------:R-:W-:Y:S05]  /*03c0*/  @P0 BRA `(.L_x_54) ;  /* 0x0000000400000947 */ /* 0x000fea0003800000 */
[----:B------:R-:W-:Y:S02]  /*03d0*/  ISETP.GE.AND P0, PT, R10, RZ, PT ;  /* 0x000000ff0a00720c */ /* 0x000fe40003f06270 */
[----:B------:R-:W-:-:S11]  /*03e0*/  ISETP.GE.AND P1, PT, R11, RZ, PT ;  /* 0x000000ff0b00720c */ /* 0x000fd60003f26270 */
[----:B------:R-:W-:Y:S02]  /*03f0*/  @P0 IMAD.MOV.U32 R9, RZ, RZ, RZ ;  /* 0x000000ffff090224 */ /* 0x000fe400078e00ff */
[----:B------:R-:W-:Y:S01]  /*0400*/  @!P0 FFMA R7, R0, 1.84467440737095516160e+19, RZ ;  /* 0x5f80000000078823 */ /* 0x000fe200000000ff */
[----:B------:R-:W-:Y:S02]  /*0410*/  @!P0 IMAD.MOV.U32 R9, RZ, RZ, -0x40 ;  /* 0xffffffc0ff098424 */ /* 0x000fe400078e00ff */
[----:B------:R-:W-:Y:S02]  /*0420*/  @!P1 FFMA R8, R3, 1.84467440737095516160e+19, RZ ;  /* 0x5f80000003089823 */ /* 0x000fe400000000ff */
[----:B------:R-:W-:-:S07]  /*0430*/  @!P1 VIADD R9, R9, 0x40 ;  /* 0x0000004009099836 */ /* 0x000fce0000000000 */
.L_x_50:
[----:B------:R-:W-:Y:S01]  /*0440*/  LEA R3, R6, 0xc0800000, 0x17 ;  /* 0xc080000006037811 */ /* 0x000fe200078eb8ff */
[----:B------:R-:W-:Y:S01]  /*0450*/  VIADD R5, R5, 0xffffff81 ;  /* 0xffffff8105057836 */ /* 0x000fe20000000000 */
[----:B------:R-:W-:Y:S03]  /*0460*/  BSSY.RECONVERGENT B2, `(.L_x_55) ;  /* 0x0000035000027945 */ /* 0x000fe60003800200 */
[----:B------:R-:W-:Y:S01]  /*0470*/  IMAD.IADD R3, R8, 0x1, -R3 ;  /* 0x0000000108037824 */ /* 0x000fe200078e0a03 */
[C---:B------:R-:W-:Y:S01]  /*0480*/  IADD3 R6, PT, PT, R5.reuse, 0x7f, -R6 ;  /* 0x0000007f05067810 */ /* 0x040fe20007ffe806 */
[----:B------:R-:W-:Y:S02]  /*0490*/  IMAD R0, R5, -0x800000, R7 ;  /* 0xff80000005007824 */ /* 0x000fe400078e0207 */
[----:B------:R-:W0:Y:S01]  /*04a0*/  MUFU.RCP R8, R3 ;  /* 0x0000000300087308 */ /* 0x000e220000001000 */
[----:B------:R-:W-:Y:S01]  /*04b0*/  FADD.FTZ R11, -R3, -RZ ;  /* 0x800000ff030b7221 */ /* 0x000fe20000010100 */
[----:B------:R-:W-:-:S03]  /*04c0*/  IMAD.IADD R6, R6, 0x1, R9 ;  /* 0x0000000106067824 */ /* 0x000fc600078e0209 */
[----:B0-----:R-:W-:-:S04]  /*04d0*/  FFMA R13, R8, R11, 1 ;  /* 0x3f800000080d7423 */ /* 0x001fc8000000000b */
[----:B------:R-:W-:-:S04]  /*04e0*/  FFMA R10, R8, R13, R8 ;  /* 0x0000000d080a7223 */ /* 0x000fc80000000008 */
[----:B------:R-:W-:-:S04]  /*04f0*/  FFMA R7, R0, R10, RZ ;  /* 0x0000000a00077223 */ /* 0x000fc800000000ff */
[----:B------:R-:W-:-:S04]  /*0500*/  FFMA R8, R11, R7, R0 ;  /* 0x000000070b087223 */ /* 0x000fc80000000000 */
[----:B------:R-:W-:-:S04]  /*0510*/  FFMA R7, R10, R8, R7 ;  /* 0x000000080a077223 */ /* 0x000fc80000000007 */
[----:B------:R-:W-:-:S04]  /*0520*/  FFMA R8, R11, R7, R0 ;  /* 0x000000070b087223 */ /* 0x000fc80000000000 */
[----:B------:R-:W-:-:S05]  /*0530*/  FFMA R0, R10, R8, R7 ;  /* 0x000000080a007223 */ /* 0x000fca0000000007 */
[----:B------:R-:W-:-:S04]  /*0540*/  SHF.R.U32.HI R3, RZ, 0x17, R0 ;  /* 0x00000017ff037819 */ /* 0x000fc80000011600 */
[----:B------:R-:W-:-:S05]  /*0550*/  LOP3.LUT R3, R3, 0xff, RZ, 0xc0, !PT ;  /* 0x000000ff03037812 */ /* 0x000fca00078ec0ff */
[----:B------:R-:W-:-:S04]  /*0560*/  IMAD.IADD R9, R3, 0x1, R6 ;  /* 0x0000000103097824 */ /* 0x000fc800078e0206 */
[----:B------:R-:W-:-:S05]  /*0570*/  VIADD R3, R9, 0xffffffff ;  /* 0xffffffff09037836 */ /* 0x000fca0000000000 */
[----:B------:R-:W-:-:S13]  /*0580*/  ISETP.GE.U32.AND P0, PT, R3, 0xfe, PT ;  /* 0x000000fe0300780c */ /* 0x000fda0003f06070 */
[----:B------:R-:W-:Y:S05]  /*0590*/  @!P0 BRA `(.L_x_56) ;  /* 0x0000000000808947 */ /* 0x000fea0003800000 */
[----:B------:R-:W-:-:S13]  /*05a0*/  ISETP.GT.AND P0, PT, R9, 0xfe, PT ;  /* 0x000000fe0900780c */ /* 0x000fda0003f04270 */
[----:B------:R-:W-:Y:S05]  /*05b0*/  @P0 BRA `(.L_x_57) ;  /* 0x00000000006c0947 */ /* 0x000fea0003800000 */
[----:B------:R-:W-:-:S13]  /*05c0*/  ISETP.GE.AND P0, PT, R9, 0x1, PT ;  /* 0x000000010900780c */ /* 0x000fda0003f06270 */
[----:B------:R-:W-:Y:S05]  /*05d0*/  @P0 BRA `(.L_x_58) ;  /* 0x0000000000740947 */ /* 0x000fea0003800000 */
[----:B------:R-:W-:Y:S02]  /*05e0*/  ISETP.GE.AND P0, PT, R9, -0x18, PT ;  /* 0xffffffe80900780c */ /* 0x000fe40003f06270 */
[----:B------:R-:W-:-:S11]  /*05f0*/  LOP3.LUT R0, R0, 0x80000000, RZ, 0xc0, !PT ;  /* 0x8000000000007812 */ /* 0x000fd600078ec0ff */
[----:B------:R-:W-:Y:S05]  /*0600*/  @!P0 BRA `(.L_x_58) ;  /* 0x0000000000688947 */ /* 0x000fea0003800000 */
[CCC-:B------:R-:W-:Y:S01]  /*0610*/  FFMA.RZ R3, R10.reuse, R8.reuse, R7.reuse ;  /* 0x000000080a037223 */ /* 0x1c0fe2000000c007 */
[CCC-:B------:R-:W-:Y:S01]  /*0620*/  FFMA.RM R6, R10.reuse, R8.reuse, R7.reuse ;  /* 0x000000080a067223 */ /* 0x1c0fe20000004007 */
[C---:B------:R-:W-:Y:S02]  /*0630*/  ISETP.NE.AND P2, PT, R9.reuse, RZ, PT ;  /* 0x000000ff0900720c */ /* 0x040fe40003f45270 */
[----:B------:R-:W-:Y:S02]  /*0640*/  ISETP.NE.AND P1, PT, R9, RZ, PT ;  /* 0x000000ff0900720c */ /* 0x000fe40003f25270 */
[----:B------:R-:W-:Y:S01]  /*0650*/  LOP3.LUT R5, R3, 0x7fffff, RZ, 0xc0, !PT ;  /* 0x007fffff03057812 */ /* 0x000fe200078ec0ff */
[----:B------:R-:W-:Y:S01]  /*0660*/  FFMA.RP R3, R10, R8, R7 ;  /* 0x000000080a037223 */ /* 0x000fe20000008007 */
[----:B------:R-:W-:Y:S02]  /*0670*/  VIADD R8, R9, 0x20 ;  /* 0x0000002009087836 */ /* 0x000fe40000000000 */
[----:B------:R-:W-:Y:S01]  /*0680*/  LOP3.LUT R5, R5, 0x800000, RZ, 0xfc, !PT ;  /* 0x0080000005057812 */ /* 0x000fe200078efcff */
[----:B------:R-:W-:Y:S01]  /*0690*/  IMAD.MOV R7, RZ, RZ, -R9 ;  /* 0x000000ffff077224 */ /* 0x000fe200078e0a09 */
[----:B------:R-:W-:-:S02]  /*06a0*/  FSETP.NEU.FTZ.AND P0, PT, R3, R6, PT ;  /* 0x000000060300720b */ /* 0x000fc40003f1d000 */
[----:B------:R-:W-:Y:S02]  /*06b0*/  SHF.L.U32 R8, R5, R8, RZ ;  /* 0x0000000805087219 */ /* 0x000fe400000006ff */
[----:B------:R-:W-:Y:S02]  /*06c0*/  SEL R6, R7, RZ, P2 ;  /* 0x000000ff07067207 */ /* 0x000fe40001000000 */
[----:B------:R-:W-:Y:S02]  /*06d0*/  ISETP.NE.AND P1, PT, R8, RZ, P1 ;  /* 0x000000ff0800720c */ /* 0x000fe40000f25270 */
[----:B------:R-:W-:Y:S02]  /*06e0*/  SHF.R.U32.HI R6, RZ, R6, R5 ;  /* 0x00000006ff067219 */ /* 0x000fe40000011605 */
[----:B------:R-:W-:Y:S02]  /*06f0*/  PLOP3.LUT P0, PT, P0, P1, PT, 0xf8, 0x8f ;  /* 0x00000000008f781c */ /* 0x000fe40000703f70 */
[----:B------:R-:W-:-:S02]  /*0700*/  SHF.R.U32.HI R8, RZ, 0x1, R6 ;  /* 0x00000001ff087819 */ /* 0x000fc40000011606 */
[----:B------:R-:W-:-:S04]  /*0710*/  SEL R3, RZ, 0x1, !P0 ;  /* 0x00000001ff037807 */ /* 0x000fc80004000000 */
[----:B------:R-:W-:-:S04]  /*0720*/  LOP3.LUT R3, R3, 0x1, R8, 0xf8, !PT ;  /* 0x0000000103037812 */ /* 0x000fc800078ef808 */
[----:B------:R-:W-:-:S05]  /*0730*/  LOP3.LUT R3, R3, R6, RZ, 0xc0, !PT ;  /* 0x0000000603037212 */ /* 0x000fca00078ec0ff */
[----:B------:R-:W-:-:S05]  /*0740*/  IMAD.IADD R3, R8, 0x1, R3 ;  /* 0x0000000108037824 */ /* 0x000fca00078e0203 */
[----:B------:R-:W-:Y:S01]  /*0750*/  LOP3.LUT R0, R3, R0, RZ, 0xfc, !PT ;  /* 0x0000000003007212 */ /* 0x000fe200078efcff */
[----:B------:R-:W-:Y:S06]  /*0760*/  BRA `(.L_x_58) ;  /* 0x0000000000107947 */ /* 0x000fec0003800000 */
.L_x_57:
[----:B------:R-:W-:-:S04]  /*0770*/  LOP3.LUT R0, R0, 0x80000000, RZ, 0xc0, !PT ;  /* 0x8000000000007812 */ /* 0x000fc800078ec0ff */
[----:B------:R-:W-:Y:S01]  /*0780*/  LOP3.LUT R0, R0, 0x7f800000, RZ, 0xfc, !PT ;  /* 0x7f80000000007812 */ /* 0x000fe200078efcff */
[----:B------:R-:W-:Y:S06]  /*0790*/  BRA `(.L_x_58) ;  /* 0x0000000000047947 */ /* 0x000fec0003800000 */
.L_x_56:
[----:B------:R-:W-:-:S07]  /*07a0*/  IMAD R0, R6, 0x800000, R0 ;  /* 0x0080000006007824 */ /* 0x000fce00078e0200 */
.L_x_58:
[----:B------:R-:W-:Y:S05]  /*07b0*/  BSYNC.RECONVERGENT B2 ;  /* 0x0000000000027941 */ /* 0x000fea0003800200 */
.L_x_55:
[----:B------:R-:W-:Y:S05]  /*07c0*/  BRA `(.L_x_59) ;  /* 0x0000000000207947 */ /* 0x000fea0003800000 */
.L_x_54:
[----:B------:R-:W-:-:S04]  /*07d0*/  LOP3.LUT R0, R8, 0x80000000, R7, 0x48, !PT ;  /* 0x8000000008007812 */ /* 0x000fc800078e4807 */
[----:B------:R-:W-:Y:S01]  /*07e0*/  LOP3.LUT R0, R0, 0x7f800000, RZ, 0xfc, !PT ;  /* 0x7f80000000007812 */ /* 0x000fe200078efcff */
[----:B------:R-:W-:Y:S06]  /*07f0*/  BRA `(.L_x_59) ;  /* 0x0000000000147947 */ /* 0x000fec0003800000 */
.L_x_53:
[----:B------:R-:W-:Y:S01]  /*0800*/  LOP3.LUT R0, R8, 0x80000000, R7, 0x48, !PT ;  /* 0x8000000008007812 */ /* 0x000fe200078e4807 */
[----:B------:R-:W-:Y:S06]  /*0810*/  BRA `(.L_x_59) ;  /* 0x00000000000c7947 */ /* 0x000fec0003800000 */
.L_x_52:
[----:B------:R-:W0:Y:S01]  /*0820*/  MUFU.RSQ R0, -QNAN ;  /* 0xffc0000000007908 */ /* 0x000e220000001400 */
[----:B------:R-:W-:Y:S05]  /*0830*/  BRA `(.L_x_59) ;  /* 0x0000000000047947 */ /* 0x000fea0003800000 */
.L_x_51:
[----:B------:R-:W-:-:S07]  /*0840*/  FADD.FTZ R0, R0, R3 ;  /* 0x0000000300007221 */ /* 0x000fce0000010000 */
.L_x_59:
[----:B------:R-:W-:Y:S05]  /*0850*/  BSYNC.RECONVERGENT B1 ;  /* 0x0000000000017941 */ /* 0x000fea0003800200 */
.L_x_49:
[----:B------:R-:W-:-:S04]  /*0860*/  IMAD.MOV.U32 R5, RZ, RZ, 0x0 ;  /* 0x00000000ff057424 */ /* 0x000fc800078e00ff */
[----:B0-----:R-:W-:Y:S05]  /*0870*/  RET.REL.NODEC R4 `(div_scalar_f32) ;  /* 0xfffffff404e07950 */ /* 0x001fea0003c3ffff */
.L_x_60:
        /* <DEDUP_REMOVED lines=16> */
.L_x_67:


//--------------------- .text.mul_scalar_f32      --------------------------
	.section	.text.mul_scalar_f32,"ax",@progbits
	.align	128
        .global         mul_scalar_f32
        .type           mul_scalar_f32,@function
        .size           mul_scalar_f32,(.L_x_93 - mul_scalar_f32)
        .other          mul_scalar_f32,@"STO_CUDA_ENTRY STV_DEFAULT"
mul_scalar_f32:
.text.mul_scalar_f32:
        /* <DEDUP_REMOVED lines=15> */
[----:B--2---:R-:W-:-:S05]  /*00f0*/  FMUL R7, R2, UR6 ;  /* 0x0000000602077c20 */ /* 0x004fca0008400000 */
[----:B------:R-:W-:Y:S01]  /*0100*/  STG.E desc[UR4][R4.64], R7 ;  /* 0x0000000704007986 */ /* 0x000fe2000c101904 */
[----:B------:R-:W-:Y:S05]  /*0110*/  EXIT ;  /* 0x000000000000794d */ /* 0x000fea0003800000 */
.L_x_61:
        /* <DEDUP_REMOVED lines=14> */
.L_x_93:


//--------------------- .text.sub_scalar_f32      --------------------------
	.section	.text.sub_scalar_f32,"ax",@progbits
	.align	128
        .global         sub_scalar_f32
        .type           sub_scalar_f32,@function
        .size           sub_scalar_f32,(.L_x_94 - sub_scalar_f32)
        .other          sub_scalar_f32,@"STO_CUDA_ENTRY STV_DEFAULT"
sub_scalar_f32:
.text.sub_scalar_f32:
        /* <DEDUP_REMOVED lines=15> */
[----:B--2---:R-:W-:-:S05]  /*00f0*/  FADD R7, R2, -UR6 ;  /* 0x8000000602077e21 */ /* 0x004fca0008000000 */
[----:B------:R-:W-:Y:S01]  /*0100*/  STG.E desc[UR4][R4.64], R7 ;  /* 0x0000000704007986 */ /* 0x000fe2000c101904 */
[----:B------:R-:W-:Y:S05]  /*0110*/  EXIT ;  /* 0x000000000000794d */ /* 0x000fea0003800000 */
.L_x_62:
        /* <DEDUP_REMOVED lines=14> */
.L_x_94:


//--------------------- .text.add_scalar_f32      --------------------------
	.section	.text.add_scalar_f32,"ax",@progbits
	.align	128
        .global         add_scalar_f32
        .type           add_scalar_f32,@function
        .size           add_scalar_f32,(.L_x_95 - add_scalar_f32)
        .other          add_scalar_f32,@"STO_CUDA_ENTRY STV_DEFAULT"
add_scalar_f32:
.text.add_scalar_f32:
        /* <DEDUP_REMOVED lines=15> */
[----:B--2---:R-:W-:-:S05]  /*00f0*/  FADD R7, R2, UR6 ;  /* 0x0000000602077e21 */ /* 0x004fca0008000000 */
[----:B------:R-:W-:Y:S01]  /*0100*/  STG.E desc[UR4][R4.64], R7 ;  /* 0x0000000704007986 */ /* 0x000fe2000c101904 */
[----:B------:R-:W-:Y:S05]  /*0110*/  EXIT ;  /* 0x000000000000794d */ /* 0x000fea0003800000 */
.L_x_63:
        /* <DEDUP_REMOVED lines=14> */
.L_x_95:


//--------------------- .nv.shared.reserved.0     --------------------------
	.section	.nv.shared.reserved.0,"aw",@nobits
	.weak		__nv_reservedSMEM_offset_0_alias
	.size		__nv_reservedSMEM_offset_0_alias, 0, 64
	.other		__nv_reservedSMEM_offset_0_alias,@"STO_CUDA_RESERVED_SHARED STV_DEFAULT"
__nv_reservedSMEM_offset_0_alias:
	.zero		0
	.zero		64


//--------------------- .nv.constant0.div_scalar_i64 --------------------------
	.section	.nv.constant0.div_scalar_i64,"a",@progbits
	.sectionflags	@""
	.align	4
.nv.constant0.div_scalar_i64:
	.zero		924


//--------------------- .nv.constant0.mul_scalar_i64 --------------------------
	.section	.nv.constant0.mul_scalar_i64,"a",@progbits
	.sectionflags	@""
	.align	4
.nv.constant0.mul_scalar_i64:
	.zero		924


//--------------------- .nv.constant0.sub_scalar_i64 --------------------------
	.section	.nv.constant0.sub_scalar_i64,"a",@progbits
	.sectionflags	@""
	.align	4
.nv.constant0.sub_scalar_i64:
	.zero		924


//--------------------- .nv.constant0.add_scalar_i64 --------------------------
	.section	.nv.constant0.add_scalar_i64,"a",@progbits
	.sectionflags	@""
	.align	4
.nv.constant0.add_scalar_i64:
	.zero		924


//--------------------- .nv.constant0.div_scalar_i32 --------------------------
	.section	.nv.constant0.div_scalar_i32,"a",@progbits
	.sectionflags	@""
	.align	4
.nv.constant0.div_scalar_i32:
	.zero		924


//--------------------- .nv.constant0.mul_scalar_i32 --------------------------
	.section	.nv.constant0.mul_scalar_i32,"a",@progbits
	.sectionflags	@""
	.align	4
.nv.constant0.mul_scalar_i32:
	.zero		924


//--------------------- .nv.constant0.sub_scalar_i32 --------------------------
	.section	.nv.constant0.sub_scalar_i32,"a",@progbits
	.sectionflags	@""
	.align	4
.nv.constant0.sub_scalar_i32:
	.zero		924


//--------------------- .nv.constant0.add_scalar_i32 --------------------------
	.section	.nv.constant0.add_scalar_i32,"a",@progbits
	.sectionflags	@""
	.align	4
.nv.constant0.add_scalar_i32:
	.zero		924


//--------------------- .nv.constant0.pow_scalar_bf16 --------------------------
	.section	.nv.constant0.pow_scalar_bf16,"a",@progbits
	.sectionflags	@""
	.align	4
.nv.constant0.pow_scalar_bf16:
	.zero		924


//--------------------- .nv.constant0.div_scalar_bf16 --------------------------
	.section	.nv.constant0.div_scalar_bf16,"a",@progbits
	.sectionflags	@""
	.align	4
.nv.constant0.div_scalar_bf16:
	.zero		924


//--------------------- .nv.constant0.mul_scalar_bf16 --------------------------
	.section	.nv.constant0.mul_scalar_bf16,"a",@progbits
	.sectionflags	@""
	.align	4
.nv.constant0.mul_scalar_bf16:
	.zero		924


//--------------------- .nv.constant0.sub_scalar_bf16 --------------------------
	.section	.nv.constant0.sub_scalar_bf16,"a",@progbits
	.sectionflags	@""
	.align	4
.nv.constant0.sub_scalar_bf16:
	.zero		924


//--------------------- .nv.constant0.add_scalar_bf16 --------------------------
	.section	.nv.constant0.add_scalar_bf16,"a",@progbits
	.sectionflags	@""
	.align	4
.nv.constant0.add_scalar_bf16:
	.zero		924


//--------------------- .nv.constant0.pow_scalar_f16 --------------------------
	.section	.nv.constant0.pow_scalar_f16,"a",@progbits
	.sectionflags	@""
	.align	4
.nv.constant0.pow_scalar_f16:
	.zero		924


//--------------------- .nv.constant0.div_scalar_f16 --------------------------
	.section	.nv.constant0.div_scalar_f16,"a",@progbits
	.sectionflags	@""
	.align	4
.nv.constant0.div_scalar_f16:
	.zero		924


//--------------------- .nv.constant0.mul_scalar_f16 --------------------------
	.section	.nv.constant0.mul_scalar_f16,"a",@progbits
	.sectionflags	@""
	.align	4
.nv.constant0.mul_scalar_f16:
	.zero		924


//--------------------- .nv.constant0.sub_scalar_f16 --------------------------
	.section	.nv.constant0.sub_scalar_f16,"a",@progbits
	.sectionflags	@""
	.align	4
.nv.constant0.sub_scalar_f16:
	.zero		924


//--------------------- .nv.constant0.add_scalar_f16 --------------------------
	.section	.nv.constant0.add_scalar_f16,"a",@progbits
	.sectionflags	@""
	.align	4
.nv.constant0.add_scalar_f16:
	.zero		924


//--------------------- .nv.constant0.pow_scalar_f64 --------------------------
	.section	.nv.constant0.pow_scalar_f64,"a",@progbits
	.sectionflags	@""
	.align	4
.nv.constant0.pow_scalar_f64:
	.zero		924


//--------------------- .nv.constant0.div_scalar_f64 --------------------------
	.section	.nv.constant0.div_scalar_f64,"a",@progbits
	.sectionflags	@""
	.align	4
.nv.constant0.div_scalar_f64:
	.zero		924


//--------------------- .nv.constant0.mul_scalar_f64 --------------------------
	.section	.nv.constant0.mul_scalar_f64,"a",@progbits
	.sectionflags	@""
	.align	4
.nv.constant0.mul_scalar_f64:
	.zero		924


//--------------------- .nv.constant0.sub_scalar_f64 --------------------------
	.section	.nv.constant0.sub_scalar_f64,"a",@progbits
	.sectionflags	@""
	.align	4
.nv.constant0.sub_scalar_f64:
	.zero		924


//--------------------- .nv.constant0.add_scalar_f64 --------------------------
	.section	.nv.constant0.add_scalar_f64,"a",@progbits
	.sectionflags	@""
	.align	4
.nv.constant0.add_scalar_f64:
	.zero		924


//--------------------- .nv.constant0.pow_scalar_f32 --------------------------
	.section	.nv.constant0.pow_scalar_f32,"a",@progbits
	.sectionflags	@""
	.align	4
.nv.constant0.pow_scalar_f32:
	.zero		924


//--------------------- .nv.constant0.div_scalar_f32 --------------------------
	.section	.nv.constant0.div_scalar_f32,"a",@progbits
	.sectionflags	@""
	.align	4
.nv.constant0.div_scalar_f32:
	.zero		924


//--------------------- .nv.constant0.mul_scalar_f32 --------------------------
	.section	.nv.constant0.mul_scalar_f32,"a",@progbits
	.sectionflags	@""
	.align	4
.nv.constant0.mul_scalar_f32:
	.zero		924


//--------------------- .nv.constant0.sub_scalar_f32 --------------------------
	.section	.nv.constant0.sub_scalar_f32,"a",@progbits
	.sectionflags	@""
	.align	4
.nv.constant0.sub_scalar_f32:
	.zero		924


//--------------------- .nv.constant0.add_scalar_f32 --------------------------
	.section	.nv.constant0.add_scalar_f32,"a",@progbits
	.sectionflags	@""
	.align	4
.nv.constant0.add_scalar_f32:
	.zero		924


//--------------------- SYMBOLS --------------------------

	.type		.nv.reservedSmem.offset0,@object
	.size		.nv.reservedSmem.offset0,0x4
